	.target	sm_90a

	.elftype	@"ET_EXEC"


//--------------------- .note.nv.tkinfo           --------------------------
	.section	.note.nv.tkinfo,"",@"SHT_NOTE"
	.sectionflags	@"SHF_NOTE_NV_TKINFO"
	.tkinfo
        /*0018*/ 	.word	0x00000002
        /*0030*/ 	.string	""
        /*0030*/ 	.string	"ptxas"
        /*0030*/ 	.string	"Cuda compilation tools, release 13.0, V13.0.88"
        /*0030*/ 	.string	"Build cuda_13.0.r13.0/compiler.36424714_0"
        /*0030*/ 	.string	"-arch sm_90a -m 64 "



//--------------------- .note.nv.cuinfo           --------------------------
	.section	.note.nv.cuinfo,"",@"SHT_NOTE"
	.sectionflags	@"SHF_NOTE_NV_CUINFO"
        /*0018*/ 	.short	0x0002
        /*001a*/ 	.short	0x005a
        /*001c*/ 	.short	0x0082
	.zero		2


//--------------------- .nv.info                  --------------------------
	.section	.nv.info,"",@"SHT_CUDA_INFO"
	.align	4


	//----- nvinfo : EIATTR_REGCOUNT
	.align		4
        /*0000*/ 	.byte	0x04, 0x2f
        /*0002*/ 	.short	(.L_12 - .L_11)
	.align		4
.L_11:
        /*0004*/ 	.word	index@(_ZN7cutlass13device_kernelINS_4conv6kernel13ConvUniversalINS1_16ConvProblemShapeILNS1_8OperatorE2ELi3EEENS1_10collective14CollectiveConvINS1_46MainloopSm90TmaGmmaWarpSpecializedImplicitGemmILS5_2ELi14ELi3EN4cute5tupleIJNSA_1CILi2EEENSC_ILi1EEESE_EEENS1_36KernelImplicitTmaWarpSpecializedSm90ELi1EEENSB_IJNSC_ILi128EEENSB_IJSI_EEENSB_IJNSC_ILi32EEEEEEEEENS_10bfloat16_tESN_NSA_8TiledMMAINSA_8MMA_AtomIJNSA_4SM904GMMA28MMA_64x128x16_F32BF16BF16_SSILNSR_5MajorE1ELST_1ELNSR_7ScaleInE1ELSU_1EEEEEENSA_6LayoutINSB_IJSE_SE_SE_EEENSB_IJNSC_ILi0EEESZ_SZ_EEEEENSB_IJNSA_10UnderscoreES12_S12_EEEEENS7_6detail26Sm90ImplicitGemmTileTraitsINSA_13SM90_TMA_LOADENSA_14ComposedLayoutINSA_7SwizzleILi3ELi4ELi3EEENSA_18smem_ptr_flag_bitsILi16EEENSX_INSB_IJNSB_IJNSC_ILi64EEESD_EEENSB_IJNSC_ILi8EEENSC_ILi4EEEEEENSB_IJSE_NSC_ILi14EEEEEEEEENSB_IJNSB_IJSE_NSC_ILi2048EEEEEENSB_IJS1D_NSC_ILi512EEEEEENSB_IJSZ_NSC_ILi4096EEEEEEEEEEEEEvEENS16_INSA_30SM90_TMA_LOAD_IM2COL_MULTICASTES1T_vEEEENS_8epilogue10collective6detail29Sm90TmaWarpSpecializedAdapterINS1Z_15DefaultEpilogueISN_NSB_IJlNSB_IJSE_lllEEESZ_EEES24_NS1Y_6thread17LinearCombinationISN_Li1EffLNS25_9ScaleType4KindE0ELNS_15FloatRoundStyleE2ESN_EENS_4gemm15EpilogueDefaultEEEEEvvEEEEvNT_6ParamsE)
        /*0008*/ 	.word	0x000000ac


	//----- nvinfo : EIATTR_FRAME_SIZE
	.align		4
.L_12:
        /*000c*/ 	.byte	0x04, 0x11
        /*000e*/ 	.short	(.L_14 - .L_13)
	.align		4
.L_13:
        /*0010*/ 	.word	index@(_ZN7cutlass13device_kernelINS_4conv6kernel13ConvUniversalINS1_16ConvProblemShapeILNS1_8OperatorE2ELi3EEENS1_10collective14CollectiveConvINS1_46MainloopSm90TmaGmmaWarpSpecializedImplicitGemmILS5_2ELi14ELi3EN4cute5tupleIJNSA_1CILi2EEENSC_ILi1EEESE_EEENS1_36KernelImplicitTmaWarpSpecializedSm90ELi1EEENSB_IJNSC_ILi128EEENSB_IJSI_EEENSB_IJNSC_ILi32EEEEEEEEENS_10bfloat16_tESN_NSA_8TiledMMAINSA_8MMA_AtomIJNSA_4SM904GMMA28MMA_64x128x16_F32BF16BF16_SSILNSR_5MajorE1ELST_1ELNSR_7ScaleInE1ELSU_1EEEEEENSA_6LayoutINSB_IJSE_SE_SE_EEENSB_IJNSC_ILi0EEESZ_SZ_EEEEENSB_IJNSA_10UnderscoreES12_S12_EEEEENS7_6detail26Sm90ImplicitGemmTileTraitsINSA_13SM90_TMA_LOADENSA_14ComposedLayoutINSA_7SwizzleILi3ELi4ELi3EEENSA_18smem_ptr_flag_bitsILi16EEENSX_INSB_IJNSB_IJNSC_ILi64EEESD_EEENSB_IJNSC_ILi8EEENSC_ILi4EEEEEENSB_IJSE_NSC_ILi14EEEEEEEEENSB_IJNSB_IJSE_NSC_ILi2048EEEEEENSB_IJS1D_NSC_ILi512EEEEEENSB_IJSZ_NSC_ILi4096EEEEEEEEEEEEEvEENS16_INSA_30SM90_TMA_LOAD_IM2COL_MULTICASTES1T_vEEEENS_8epilogue10collective6detail29Sm90TmaWarpSpecializedAdapterINS1Z_15DefaultEpilogueISN_NSB_IJlNSB_IJSE_lllEEESZ_EEES24_NS1Y_6thread17LinearCombinationISN_Li1EffLNS25_9ScaleType4KindE0ELNS_15FloatRoundStyleE2ESN_EENS_4gemm15EpilogueDefaultEEEEEvvEEEEvNT_6ParamsE)
        /*0014*/ 	.word	0x00000000


	//----- nvinfo : EIATTR_MIN_STACK_SIZE
	.align		4
.L_14:
        /*0018*/ 	.byte	0x04, 0x12
        /*001a*/ 	.short	(.L_16 - .L_15)
	.align		4
.L_15:
        /*001c*/ 	.word	index@(_ZN7cutlass13device_kernelINS_4conv6kernel13ConvUniversalINS1_16ConvProblemShapeILNS1_8OperatorE2ELi3EEENS1_10collective14CollectiveConvINS1_46MainloopSm90TmaGmmaWarpSpecializedImplicitGemmILS5_2ELi14ELi3EN4cute5tupleIJNSA_1CILi2EEENSC_ILi1EEESE_EEENS1_36KernelImplicitTmaWarpSpecializedSm90ELi1EEENSB_IJNSC_ILi128EEENSB_IJSI_EEENSB_IJNSC_ILi32EEEEEEEEENS_10bfloat16_tESN_NSA_8TiledMMAINSA_8MMA_AtomIJNSA_4SM904GMMA28MMA_64x128x16_F32BF16BF16_SSILNSR_5MajorE1ELST_1ELNSR_7ScaleInE1ELSU_1EEEEEENSA_6LayoutINSB_IJSE_SE_SE_EEENSB_IJNSC_ILi0EEESZ_SZ_EEEEENSB_IJNSA_10UnderscoreES12_S12_EEEEENS7_6detail26Sm90ImplicitGemmTileTraitsINSA_13SM90_TMA_LOADENSA_14ComposedLayoutINSA_7SwizzleILi3ELi4ELi3EEENSA_18smem_ptr_flag_bitsILi16EEENSX_INSB_IJNSB_IJNSC_ILi64EEESD_EEENSB_IJNSC_ILi8EEENSC_ILi4EEEEEENSB_IJSE_NSC_ILi14EEEEEEEEENSB_IJNSB_IJSE_NSC_ILi2048EEEEEENSB_IJS1D_NSC_ILi512EEEEEENSB_IJSZ_NSC_ILi4096EEEEEEEEEEEEEvEENS16_INSA_30SM90_TMA_LOAD_IM2COL_MULTICASTES1T_vEEEENS_8epilogue10collective6detail29Sm90TmaWarpSpecializedAdapterINS1Z_15DefaultEpilogueISN_NSB_IJlNSB_IJSE_lllEEESZ_EEES24_NS1Y_6thread17LinearCombinationISN_Li1EffLNS25_9ScaleType4KindE0ELNS_15FloatRoundStyleE2ESN_EENS_4gemm15EpilogueDefaultEEEEEvvEEEEvNT_6ParamsE)
        /*0020*/ 	.word	0x00000000
.L_16:


//--------------------- .nv.compat                --------------------------
	.section	.nv.compat,"",@"SHT_CUDA_COMPAT_INFO"
	.align	4
        /*0000*/ 	.byte	0x02, 0x09, 0x01, 0x00, 0x02, 0x02, 0x04, 0x00, 0x02, 0x05, 0x05, 0x00, 0x03, 0x07, 0x01, 0x01
        /*0010*/ 	.byte	0x02, 0x03, 0x01, 0x00, 0x02, 0x06, 0x01, 0x00, 0x04, 0x0b, 0x08, 0x00, 0x00, 0x00, 0x00, 0x00
        /*0020*/ 	.byte	0x00, 0x00, 0x00, 0x00


//--------------------- .nv.info._ZN7cutlass13device_kernelINS_4conv6kernel13ConvUniversalINS1_16ConvProblemShapeILNS1_8OperatorE2ELi3EEENS1_10collective14CollectiveConvINS1_46MainloopSm90TmaGmmaWarpSpecializedImplicitGemmILS5_2ELi14ELi3EN4cute5tupleIJNSA_1CILi2EEENSC_ILi1EEESE_EEENS1_36KernelImplicitTmaWarpSpecializedSm90ELi1EEENSB_IJNSC_ILi128EEENSB_IJSI_EEENSB_IJNSC_ILi32EEEEEEEEENS_10bfloat16_tESN_NSA_8TiledMMAINSA_8MMA_AtomIJNSA_4SM904GMMA28MMA_64x128x16_F32BF16BF16_SSILNSR_5MajorE1ELST_1ELNSR_7ScaleInE1ELSU_1EEEEEENSA_6LayoutINSB_IJSE_SE_SE_EEENSB_IJNSC_ILi0EEESZ_SZ_EEEEENSB_IJNSA_10UnderscoreES12_S12_EEEEENS7_6detail26Sm90ImplicitGemmTileTraitsINSA_13SM90_TMA_LOADENSA_14ComposedLayoutINSA_7SwizzleILi3ELi4ELi3EEENSA_18smem_ptr_flag_bitsILi16EEENSX_INSB_IJNSB_IJNSC_ILi64EEESD_EEENSB_IJNSC_ILi8EEENSC_ILi4EEEEEENSB_IJSE_NSC_ILi14EEEEEEEEENSB_IJNSB_IJSE_NSC_ILi2048EEEEEENSB_IJS1D_NSC_ILi512EEEEEENSB_IJSZ_NSC_ILi4096EEEEEEEEEEEEEvEENS16_INSA_30SM90_TMA_LOAD_IM2COL_MULTICASTES1T_vEEEENS_8epilogue10collective6detail29Sm90TmaWarpSpecializedAdapterINS1Z_15DefaultEpilogueISN_NSB_IJlNSB_IJSE_lllEEESZ_EEES24_NS1Y_6thread17LinearCombinationISN_Li1EffLNS25_9ScaleType4KindE0ELNS_15FloatRoundStyleE2ESN_EENS_4gemm15EpilogueDefaultEEEEEvvEEEEvNT_6ParamsE --------------------------
	.section	.nv.info._ZN7cutlass13device_kernelINS_4conv6kernel13ConvUniversalINS1_16ConvProblemShapeILNS1_8OperatorE2ELi3EEENS1_10collective14CollectiveConvINS1_46MainloopSm90TmaGmmaWarpSpecializedImplicitGemmILS5_2ELi14ELi3EN4cute5tupleIJNSA_1CILi2EEENSC_ILi1EEESE_EEENS1_36KernelImplicitTmaWarpSpecializedSm90ELi1EEENSB_IJNSC_ILi128EEENSB_IJSI_EEENSB_IJNSC_ILi32EEEEEEEEENS_10bfloat16_tESN_NSA_8TiledMMAINSA_8MMA_AtomIJNSA_4SM904GMMA28MMA_64x128x16_F32BF16BF16_SSILNSR_5MajorE1ELST_1ELNSR_7ScaleInE1ELSU_1EEEEEENSA_6LayoutINSB_IJSE_SE_SE_EEENSB_IJNSC_ILi0EEESZ_SZ_EEEEENSB_IJNSA_10UnderscoreES12_S12_EEEEENS7_6detail26Sm90ImplicitGemmTileTraitsINSA_13SM90_TMA_LOADENSA_14ComposedLayoutINSA_7SwizzleILi3ELi4ELi3EEENSA_18smem_ptr_flag_bitsILi16EEENSX_INSB_IJNSB_IJNSC_ILi64EEESD_EEENSB_IJNSC_ILi8EEENSC_ILi4EEEEEENSB_IJSE_NSC_ILi14EEEEEEEEENSB_IJNSB_IJSE_NSC_ILi2048EEEEEENSB_IJS1D_NSC_ILi512EEEEEENSB_IJSZ_NSC_ILi4096EEEEEEEEEEEEEvEENS16_INSA_30SM90_TMA_LOAD_IM2COL_MULTICASTES1T_vEEEENS_8epilogue10collective6detail29Sm90TmaWarpSpecializedAdapterINS1Z_15DefaultEpilogueISN_NSB_IJlNSB_IJSE_lllEEESZ_EEES24_NS1Y_6thread17LinearCombinationISN_Li1EffLNS25_9ScaleType4KindE0ELNS_15FloatRoundStyleE2ESN_EENS_4gemm15EpilogueDefaultEEEEEvvEEEEvNT_6ParamsE,"",@"SHT_CUDA_INFO"
	.sectionflags	@""
	.align	4


	//----- nvinfo : EIATTR_CUDA_API_VERSION
	.align		4
        /*0000*/ 	.byte	0x04, 0x37
        /*0002*/ 	.short	(.L_18 - .L_17)
.L_17:
        /*0004*/ 	.word	0x00000082


	//----- nvinfo : EIATTR_KPARAM_INFO
	.align		4
.L_18:
        /*0008*/ 	.byte	0x04, 0x17
        /*000a*/ 	.short	(.L_20 - .L_19)
.L_19:
        /*000c*/ 	.word	0x00000000
        /*0010*/ 	.short	0x0000
        /*0012*/ 	.short	0x0070
        /*0014*/ 	.byte	0x00, 0xf0, 0x01, 0x10


	//----- nvinfo : EIATTR_SPARSE_MMA_MASK
	.align		4
.L_20:
        /*0018*/ 	.byte	0x03, 0x50
        /*001a*/ 	.short	0x0000


	//----- nvinfo : EIATTR_MAXREG_COUNT
	.align		4
        /*001c*/ 	.byte	0x03, 0x1b
        /*001e*/ 	.short	0x00ff


	//----- nvinfo : EIATTR_NUM_BARRIERS
	.align		4
        /*0020*/ 	.byte	0x02, 0x4c
        /*0022*/ 	.byte	0x01
	.zero		1


	//----- nvinfo : EIATTR_MERCURY_ISA_VERSION
	.align		4
        /*0024*/ 	.byte	0x03, 0x5f
        /*0026*/ 	.short	0x0101


	//----- nvinfo : EIATTR_COOP_GROUP_MASK_REGIDS
	.align		4
        /*0028*/ 	.byte	0x04, 0x29
        /*002a*/ 	.short	(.L_22 - .L_21)


	//   ....[0]....
.L_21:
        /*002c*/ 	.word	0xffffffff


	//   ....[1]....
        /*0030*/ 	.word	0xffffffff


	//   ....[2]....
        /*0034*/ 	.word	0xffffffff


	//   ....[3]....
        /*0038*/ 	.word	0xffffffff


	//----- nvinfo : EIATTR_COOP_GROUP_INSTR_OFFSETS
	.align		4
.L_22:
        /*003c*/ 	.byte	0x04, 0x28
        /*003e*/ 	.short	(.L_24 - .L_23)


	//   ....[0]....
.L_23:
        /*0040*/ 	.word	0x00000070


	//   ....[1]....
        /*0044*/ 	.word	0x00000080


	//   ....[2]....
        /*0048*/ 	.word	0x00000140


	//   ....[3]....
        /*004c*/ 	.word	0x00000810


	//----- nvinfo : EIATTR_MBARRIER_INSTR_OFFSETS
	.align		4
.L_24:
        /*0050*/ 	.byte	0x04, 0x39
        /*0052*/ 	.short	(.L_26 - .L_25)


	//   ....[0]....
.L_25:
        /*0054*/ 	.word	0x00000310
        /*0058*/ 	.word	0x000000ff
        /*005c*/ 	.word	0x00038000
        /*0060*/ 	.short	0x0100
        /*0062*/ 	.byte	0x08
	.zero		1


	//   ....[1]....
        /*0064*/ 	.word	0x00000320
        /*0068*/ 	.word	0x000000ff
        /*006c*/ 	.word	0x00038070
        /*0070*/ 	.short	0x0100
        /*0072*/ 	.byte	0x08
	.zero		1


	//   ....[2]....
        /*0074*/ 	.word	0x00000330
        /*0078*/ 	.word	0x000000ff
        /*007c*/ 	.word	0x00038008
        /*0080*/ 	.short	0x0100
        /*0082*/ 	.byte	0x08
	.zero		1


	//   ....[3]....
        /*0084*/ 	.word	0x00000340
        /*0088*/ 	.word	0x000000ff
        /*008c*/ 	.word	0x00038078
        /*0090*/ 	.short	0x0100
        /*0092*/ 	.byte	0x08
	.zero		1


	//   ....[4]....
        /*0094*/ 	.word	0x00000350
        /*0098*/ 	.word	0x000000ff
        /*009c*/ 	.word	0x00038010
        /*00a0*/ 	.short	0x0100
        /*00a2*/ 	.byte	0x08
	.zero		1


	//   ....[5]....
        /*00a4*/ 	.word	0x00000360
        /*00a8*/ 	.word	0x000000ff
        /*00ac*/ 	.word	0x00038080
        /*00b0*/ 	.short	0x0100
        /*00b2*/ 	.byte	0x08
	.zero		1


	//   ....[6]....
        /*00b4*/ 	.word	0x00000370
        /*00b8*/ 	.word	0x000000ff
        /*00bc*/ 	.word	0x00038018
        /*00c0*/ 	.short	0x0100
        /*00c2*/ 	.byte	0x08
	.zero		1


	//   ....[7]....
        /*00c4*/ 	.word	0x00000380
        /*00c8*/ 	.word	0x000000ff
        /*00cc*/ 	.word	0x00038088
        /*00d0*/ 	.short	0x0100
        /*00d2*/ 	.byte	0x08
	.zero		1


	//   ....[8]....
        /*00d4*/ 	.word	0x00000390
        /*00d8*/ 	.word	0x000000ff
        /*00dc*/ 	.word	0x00038020
        /*00e0*/ 	.short	0x0100
        /*00e2*/ 	.byte	0x08
	.zero		1


	//   ....[9]....
        /*00e4*/ 	.word	0x000003a0
        /*00e8*/ 	.word	0x000000ff
        /*00ec*/ 	.word	0x00038090
        /*00f0*/ 	.short	0x0100
        /*00f2*/ 	.byte	0x08
	.zero		1


	//   ....[10]....
        /*00f4*/ 	.word	0x000003b0
        /*00f8*/ 	.word	0x000000ff
        /*00fc*/ 	.word	0x00038028
        /*0100*/ 	.short	0x0100
        /*0102*/ 	.byte	0x08
	.zero		1


	//   ....[11]....
        /*0104*/ 	.word	0x000003c0
        /*0108*/ 	.word	0x000000ff
        /*010c*/ 	.word	0x00038098
        /*0110*/ 	.short	0x0100
        /*0112*/ 	.byte	0x08
	.zero		1


	//   ....[12]....
        /*0114*/ 	.word	0x000003d0
        /*0118*/ 	.word	0x000000ff
        /*011c*/ 	.word	0x00038030
        /*0120*/ 	.short	0x0100
        /*0122*/ 	.byte	0x08
	.zero		1


	//   ....[13]....
        /*0124*/ 	.word	0x000003e0
        /*0128*/ 	.word	0x000000ff
        /*012c*/ 	.word	0x000380a0
        /*0130*/ 	.short	0x0100
        /*0132*/ 	.byte	0x08
	.zero		1


	//   ....[14]....
        /*0134*/ 	.word	0x000003f0
        /*0138*/ 	.word	0x000000ff
        /*013c*/ 	.word	0x00038038
        /*0140*/ 	.short	0x0100
        /*0142*/ 	.byte	0x08
	.zero		1


	//   ....[15]....
        /*0144*/ 	.word	0x00000400
        /*0148*/ 	.word	0x000000ff
        /*014c*/ 	.word	0x000380a8
        /*0150*/ 	.short	0x0100
        /*0152*/ 	.byte	0x08
	.zero		1


	//   ....[16]....
        /*0154*/ 	.word	0x00000410
        /*0158*/ 	.word	0x000000ff
        /*015c*/ 	.word	0x00038040
        /*0160*/ 	.short	0x0100
        /*0162*/ 	.byte	0x08
	.zero		1


	//   ....[17]....
        /*0164*/ 	.word	0x00000420
        /*0168*/ 	.word	0x000000ff
        /*016c*/ 	.word	0x000380b0
        /*0170*/ 	.short	0x0100
        /*0172*/ 	.byte	0x08
	.zero		1


	//   ....[18]....
        /*0174*/ 	.word	0x00000430
        /*0178*/ 	.word	0x000000ff
        /*017c*/ 	.word	0x00038048
        /*0180*/ 	.short	0x0100
        /*0182*/ 	.byte	0x08
	.zero		1


	//   ....[19]....
        /*0184*/ 	.word	0x00000440
        /*0188*/ 	.word	0x000000ff
        /*018c*/ 	.word	0x000380b8
        /*0190*/ 	.short	0x0100
        /*0192*/ 	.byte	0x08
	.zero		1


	//   ....[20]....
        /*0194*/ 	.word	0x00000450
        /*0198*/ 	.word	0x000000ff
        /*019c*/ 	.word	0x00038050
        /*01a0*/ 	.short	0x0100
        /*01a2*/ 	.byte	0x08
	.zero		1


	//   ....[21]....
        /*01a4*/ 	.word	0x00000460
        /*01a8*/ 	.word	0x000000ff
        /*01ac*/ 	.word	0x000380c0
        /*01b0*/ 	.short	0x0100
        /*01b2*/ 	.byte	0x08
	.zero		1


	//   ....[22]....
        /*01b4*/ 	.word	0x00000470
        /*01b8*/ 	.word	0x000000ff
        /*01bc*/ 	.word	0x00038058
        /*01c0*/ 	.short	0x0100
        /*01c2*/ 	.byte	0x08
	.zero		1


	//   ....[23]....
        /*01c4*/ 	.word	0x00000480
        /*01c8*/ 	.word	0x000000ff
        /*01cc*/ 	.word	0x000380c8
        /*01d0*/ 	.short	0x0100
        /*01d2*/ 	.byte	0x08
	.zero		1


	//   ....[24]....
        /*01d4*/ 	.word	0x00000490
        /*01d8*/ 	.word	0x000000ff
        /*01dc*/ 	.word	0x00038060
        /*01e0*/ 	.short	0x0100
        /*01e2*/ 	.byte	0x08
	.zero		1


	//   ....[25]....
        /*01e4*/ 	.word	0x000004a0
        /*01e8*/ 	.word	0x000000ff
        /*01ec*/ 	.word	0x000380d0
        /*01f0*/ 	.short	0x0100
        /*01f2*/ 	.byte	0x08
	.zero		1


	//   ....[26]....
        /*01f4*/ 	.word	0x000004b0
        /*01f8*/ 	.word	0x000000ff
        /*01fc*/ 	.word	0x00038068
        /*0200*/ 	.short	0x0100
        /*0202*/ 	.byte	0x08
	.zero		1


	//   ....[27]....
        /*0204*/ 	.word	0x000004c0
        /*0208*/ 	.word	0x000000ff
        /*020c*/ 	.word	0x000380d8
        /*0210*/ 	.short	0x0100
        /*0212*/ 	.byte	0x08
	.zero		1


	//   ....[28]....
        /*0214*/ 	.word	0x000015a0
        /*0218*/ 	.word	0x00000006
        /*021c*/ 	.word	0x00038000
        /*0220*/ 	.short	0x010a
        /*0222*/ 	.byte	0x3f
	.zero		1


	//   ....[29]....
        /*0224*/ 	.word	0x000018d0
        /*0228*/ 	.word	0x00000008
        /*022c*/ 	.word	0x00038000
        /*0230*/ 	.short	0x010a
        /*0232*/ 	.byte	0x3f
	.zero		1


	//   ....[30]....
        /*0234*/ 	.word	0x00001ab0
        /*0238*/ 	.word	0x00000007
        /*023c*/ 	.word	0x00000000
        /*0240*/ 	.short	0x0101
        /*0242*/ 	.byte	0x3f
	.zero		1


	//   ....[31]....
        /*0244*/ 	.word	0x00001d70
        /*0248*/ 	.word	0x00000003
        /*024c*/ 	.word	0x00000000
        /*0250*/ 	.short	0x0101
        /*0252*/ 	.byte	0x3f
	.zero		1


	//   ....[32]....
        /*0254*/ 	.word	0x0000b2d0
        /*0258*/ 	.word	0x00000008
        /*025c*/ 	.word	0x00038070
        /*0260*/ 	.short	0x010a
        /*0262*/ 	.byte	0x3f
	.zero		1


	//   ....[33]....
        /*0264*/ 	.word	0x0000bbe0
        /*0268*/ 	.word	0x00000004
        /*026c*/ 	.word	0x00000000
        /*0270*/ 	.short	0x010a
        /*0272*/ 	.byte	0x3f
	.zero		1


	//   ....[34]....
        /*0274*/ 	.word	0x0000bc90
        /*0278*/ 	.word	0x00000000
        /*027c*/ 	.word	0x00000000
        /*0280*/ 	.short	0x010a
        /*0282*/ 	.byte	0x3f
	.zero		1


	//   ....[35]....
        /*0284*/ 	.word	0x0000bd40
        /*0288*/ 	.word	0x00000000
        /*028c*/ 	.word	0x00000000
        /*0290*/ 	.short	0x010a
        /*0292*/ 	.byte	0x3f
	.zero		1


	//   ....[36]....
        /*0294*/ 	.word	0x0000bdf0
        /*0298*/ 	.word	0x00000000
        /*029c*/ 	.word	0x00000000
        /*02a0*/ 	.short	0x010a
        /*02a2*/ 	.byte	0x3f
	.zero		1


	//   ....[37]....
        /*02a4*/ 	.word	0x0000bea0
        /*02a8*/ 	.word	0x00000000
        /*02ac*/ 	.word	0x00000000
        /*02b0*/ 	.short	0x010a
        /*02b2*/ 	.byte	0x3f
	.zero		1


	//   ....[38]....
        /*02b4*/ 	.word	0x0000bf50
        /*02b8*/ 	.word	0x00000000
        /*02bc*/ 	.word	0x00000000
        /*02c0*/ 	.short	0x010a
        /*02c2*/ 	.byte	0x3f
	.zero		1


	//   ....[39]....
        /*02c4*/ 	.word	0x0000c000
        /*02c8*/ 	.word	0x00000000
        /*02cc*/ 	.word	0x00000000
        /*02d0*/ 	.short	0x010a
        /*02d2*/ 	.byte	0x3f
	.zero		1


	//   ....[40]....
        /*02d4*/ 	.word	0x0000c0b0
        /*02d8*/ 	.word	0x00000000
        /*02dc*/ 	.word	0x00000000
        /*02e0*/ 	.short	0x010a
        /*02e2*/ 	.byte	0x3f
	.zero		1


	//   ....[41]....
        /*02e4*/ 	.word	0x0000c160
        /*02e8*/ 	.word	0x00000000
        /*02ec*/ 	.word	0x00000000
        /*02f0*/ 	.short	0x010a
        /*02f2*/ 	.byte	0x3f
	.zero		1


	//   ....[42]....
        /*02f4*/ 	.word	0x0000c210
        /*02f8*/ 	.word	0x00000000
        /*02fc*/ 	.word	0x00000000
        /*0300*/ 	.short	0x010a
        /*0302*/ 	.byte	0x3f
	.zero		1


	//   ....[43]....
        /*0304*/ 	.word	0x0000c2c0
        /*0308*/ 	.word	0x00000000
        /*030c*/ 	.word	0x00000000
        /*0310*/ 	.short	0x010a
        /*0312*/ 	.byte	0x3f
	.zero		1


	//   ....[44]....
        /*0314*/ 	.word	0x0000c370
        /*0318*/ 	.word	0x00000000
        /*031c*/ 	.word	0x00000000
        /*0320*/ 	.short	0x010a
        /*0322*/ 	.byte	0x3f
	.zero		1


	//   ....[45]....
        /*0324*/ 	.word	0x0000c420
        /*0328*/ 	.word	0x00000000
        /*032c*/ 	.word	0x00000000
        /*0330*/ 	.short	0x010a
        /*0332*/ 	.byte	0x3f
	.zero		1


	//   ....[46]....
        /*0334*/ 	.word	0x0000c4d0
        /*0338*/ 	.word	0x00000002
        /*033c*/ 	.word	0x00000000
        /*0340*/ 	.short	0x010a
        /*0342*/ 	.byte	0x3f
	.zero		1


	//----- nvinfo : EIATTR_NUM_MBARRIERS
	.align		4
.L_26:
        /*0344*/ 	.byte	0x03, 0x38
        /*0346*/ 	.short	0x001c


	//----- nvinfo : EIATTR_EXIT_INSTR_OFFSETS
	.align		4
        /*0348*/ 	.byte	0x04, 0x1c
        /*034a*/ 	.short	(.L_28 - .L_27)


	//   ....[0]....
.L_27:
        /*034c*/ 	.word	0x000010d0


	//   ....[1]....
        /*0350*/ 	.word	0x00001f50


	//   ....[2]....
        /*0354*/ 	.word	0x00002030


	//   ....[3]....
        /*0358*/ 	.word	0x00002120


	//   ....[4]....
        /*035c*/ 	.word	0x00008660


	//   ....[5]....
        /*0360*/ 	.word	0x00008690


	//   ....[6]....
        /*0364*/ 	.word	0x0000b060


	//   ....[7]....
        /*0368*/ 	.word	0x0000b090


	//   ....[8]....
        /*036c*/ 	.word	0x0000b0b0


	//   ....[9]....
        /*0370*/ 	.word	0x0000baf0


	//   ....[10]....
        /*0374*/ 	.word	0x0000c500


	//----- nvinfo : EIATTR_MAX_THREADS
	.align		4
.L_28:
        /*0378*/ 	.byte	0x04, 0x05
        /*037a*/ 	.short	(.L_30 - .L_29)
.L_29:
        /*037c*/ 	.word	0x00000100
        /*0380*/ 	.word	0x00000001
        /*0384*/ 	.word	0x00000001


	//----- nvinfo : EIATTR_CRS_STACK_SIZE
	.align		4
.L_30:
        /*0388*/ 	.byte	0x04, 0x1e
        /*038a*/ 	.short	(.L_32 - .L_31)
.L_31:
        /*038c*/ 	.word	0x00000000


	//----- nvinfo : EIATTR_CBANK_PARAM_SIZE
	.align		4
.L_32:
        /*0390*/ 	.byte	0x03, 0x19
        /*0392*/ 	.short	0x0470


	//----- nvinfo : EIATTR_PARAM_CBANK
	.align		4
        /*0394*/ 	.byte	0x04, 0x0a
        /*0396*/ 	.short	(.L_34 - .L_33)
	.align		4
.L_33:
        /*0398*/ 	.word	index@(.nv.constant0._ZN7cutlass13device_kernelINS_4conv6kernel13ConvUniversalINS1_16ConvProblemShapeILNS1_8OperatorE2ELi3EEENS1_10collective14CollectiveConvINS1_46MainloopSm90TmaGmmaWarpSpecializedImplicitGemmILS5_2ELi14ELi3EN4cute5tupleIJNSA_1CILi2EEENSC_ILi1EEESE_EEENS1_36KernelImplicitTmaWarpSpecializedSm90ELi1EEENSB_IJNSC_ILi128EEENSB_IJSI_EEENSB_IJNSC_ILi32EEEEEEEEENS_10bfloat16_tESN_NSA_8TiledMMAINSA_8MMA_AtomIJNSA_4SM904GMMA28MMA_64x128x16_F32BF16BF16_SSILNSR_5MajorE1ELST_1ELNSR_7ScaleInE1ELSU_1EEEEEENSA_6LayoutINSB_IJSE_SE_SE_EEENSB_IJNSC_ILi0EEESZ_SZ_EEEEENSB_IJNSA_10UnderscoreES12_S12_EEEEENS7_6detail26Sm90ImplicitGemmTileTraitsINSA_13SM90_TMA_LOADENSA_14ComposedLayoutINSA_7SwizzleILi3ELi4ELi3EEENSA_18smem_ptr_flag_bitsILi16EEENSX_INSB_IJNSB_IJNSC_ILi64EEESD_EEENSB_IJNSC_ILi8EEENSC_ILi4EEEEEENSB_IJSE_NSC_ILi14EEEEEEEEENSB_IJNSB_IJSE_NSC_ILi2048EEEEEENSB_IJS1D_NSC_ILi512EEEEEENSB_IJSZ_NSC_ILi4096EEEEEEEEEEEEEvEENS16_INSA_30SM90_TMA_LOAD_IM2COL_MULTICASTES1T_vEEEENS_8epilogue10collective6detail29Sm90TmaWarpSpecializedAdapterINS1Z_15DefaultEpilogueISN_NSB_IJlNSB_IJSE_lllEEESZ_EEES24_NS1Y_6thread17LinearCombinationISN_Li1EffLNS25_9ScaleType4KindE0ELNS_15FloatRoundStyleE2ESN_EENS_4gemm15EpilogueDefaultEEEEEvvEEEEvNT_6ParamsE)
        /*039c*/ 	.short	0x0210
        /*039e*/ 	.short	0x0470


	//----- nvinfo : EIATTR_SW_WAR
	.align		4
.L_34:
        /*03a0*/ 	.byte	0x04, 0x36
        /*03a2*/ 	.short	(.L_36 - .L_35)
.L_35:
        /*03a4*/ 	.word	0x00000008
.L_36:


//--------------------- .nv.callgraph             --------------------------
	.section	.nv.callgraph,"",@"SHT_CUDA_CALLGRAPH"
	.align	4
	.sectionentsize	8
	.align		4
        /*0000*/ 	.word	0x00000000
	.align		4
        /*0004*/ 	.word	0xffffffff
	.align		4
        /*0008*/ 	.word	0x00000000
	.align		4
        /*000c*/ 	.word	0xfffffffe
	.align		4
        /*0010*/ 	.word	0x00000000
	.align		4
        /*0014*/ 	.word	0xfffffffd
	.align		4
        /*0018*/ 	.word	0x00000000
	.align		4
        /*001c*/ 	.word	0xfffffffc


//--------------------- .nv.constant4             --------------------------
	.section	.nv.constant4,"a",@progbits
	.align	8
	.align		8
.nv.constant4:
        /*0000*/ 	.dword	_ZN39_INTERNAL_c83e0abc_4_k_cu_5225a14c_29354cuda3std3__45__cpo5beginE
	.align		8
        /*0008*/ 	.dword	_ZN39_INTERNAL_c83e0abc_4_k_cu_5225a14c_29354cuda3std3__45__cpo3endE
	.align		8
        /*0010*/ 	.dword	_ZN39_INTERNAL_c83e0abc_4_k_cu_5225a14c_29354cuda3std3__45__cpo6cbeginE
	.align		8
        /*0018*/ 	.dword	_ZN39_INTERNAL_c83e0abc_4_k_cu_5225a14c_29354cuda3std3__45__cpo4cendE
	.align		8
        /*0020*/ 	.dword	_ZN39_INTERNAL_c83e0abc_4_k_cu_5225a14c_29354cuda3std3__441_GLOBAL__N__c83e0abc_4_k_cu_5225a14c_29356ignoreE
	.align		8
        /*0028*/ 	.dword	_ZN39_INTERNAL_c83e0abc_4_k_cu_5225a14c_29354cuda3std3__419piecewise_constructE
	.align		8
        /*0030*/ 	.dword	_ZN39_INTERNAL_c83e0abc_4_k_cu_5225a14c_29354cuda3std3__48in_placeE
	.align		8
        /*0038*/ 	.dword	_ZN39_INTERNAL_c83e0abc_4_k_cu_5225a14c_29354cuda3std6ranges3__45__cpo4swapE
	.align		8
        /*0040*/ 	.dword	_ZN39_INTERNAL_c83e0abc_4_k_cu_5225a14c_29354cuda3std6ranges3__45__cpo9iter_moveE
	.align		8
        /*0048*/ 	.dword	_ZN39_INTERNAL_c83e0abc_4_k_cu_5225a14c_29354cute7productE
	.align		8
        /*0050*/ 	.dword	_ZN39_INTERNAL_c83e0abc_4_k_cu_5225a14c_29354cute1_E


//--------------------- .text._ZN7cutlass13device_kernelINS_4conv6kernel13ConvUniversalINS1_16ConvProblemShapeILNS1_8OperatorE2ELi3EEENS1_10collective14CollectiveConvINS1_46MainloopSm90TmaGmmaWarpSpecializedImplicitGemmILS5_2ELi14ELi3EN4cute5tupleIJNSA_1CILi2EEENSC_ILi1EEESE_EEENS1_36KernelImplicitTmaWarpSpecializedSm90ELi1EEENSB_IJNSC_ILi128EEENSB_IJSI_EEENSB_IJNSC_ILi32EEEEEEEEENS_10bfloat16_tESN_NSA_8TiledMMAINSA_8MMA_AtomIJNSA_4SM904GMMA28MMA_64x128x16_F32BF16BF16_SSILNSR_5MajorE1ELST_1ELNSR_7ScaleInE1ELSU_1EEEEEENSA_6LayoutINSB_IJSE_SE_SE_EEENSB_IJNSC_ILi0EEESZ_SZ_EEEEENSB_IJNSA_10UnderscoreES12_S12_EEEEENS7_6detail26Sm90ImplicitGemmTileTraitsINSA_13SM90_TMA_LOADENSA_14ComposedLayoutINSA_7SwizzleILi3ELi4ELi3EEENSA_18smem_ptr_flag_bitsILi16EEENSX_INSB_IJNSB_IJNSC_ILi64EEESD_EEENSB_IJNSC_ILi8EEENSC_ILi4EEEEEENSB_IJSE_NSC_ILi14EEEEEEEEENSB_IJNSB_IJSE_NSC_ILi2048EEEEEENSB_IJS1D_NSC_ILi512EEEEEENSB_IJSZ_NSC_ILi4096EEEEEEEEEEEEEvEENS16_INSA_30SM90_TMA_LOAD_IM2COL_MULTICASTES1T_vEEEENS_8epilogue10collective6detail29Sm90TmaWarpSpecializedAdapterINS1Z_15DefaultEpilogueISN_NSB_IJlNSB_IJSE_lllEEESZ_EEES24_NS1Y_6thread17LinearCombinationISN_Li1EffLNS25_9ScaleType4KindE0ELNS_15FloatRoundStyleE2ESN_EENS_4gemm15EpilogueDefaultEEEEEvvEEEEvNT_6ParamsE --------------------------
	.section	.text._ZN7cutlass13device_kernelINS_4conv6kernel13ConvUniversalINS1_16ConvProblemShapeILNS1_8OperatorE2ELi3EEENS1_10collective14CollectiveConvINS1_46MainloopSm90TmaGmmaWarpSpecializedImplicitGemmILS5_2ELi14ELi3EN4cute5tupleIJNSA_1CILi2EEENSC_ILi1EEESE_EEENS1_36KernelImplicitTmaWarpSpecializedSm90ELi1EEENSB_IJNSC_ILi128EEENSB_IJSI_EEENSB_IJNSC_ILi32EEEEEEEEENS_10bfloat16_tESN_NSA_8TiledMMAINSA_8MMA_AtomIJNSA_4SM904GMMA28MMA_64x128x16_F32BF16BF16_SSILNSR_5MajorE1ELST_1ELNSR_7ScaleInE1ELSU_1EEEEEENSA_6LayoutINSB_IJSE_SE_SE_EEENSB_IJNSC_ILi0EEESZ_SZ_EEEEENSB_IJNSA_10UnderscoreES12_S12_EEEEENS7_6detail26Sm90ImplicitGemmTileTraitsINSA_13SM90_TMA_LOADENSA_14ComposedLayoutINSA_7SwizzleILi3ELi4ELi3EEENSA_18smem_ptr_flag_bitsILi16EEENSX_INSB_IJNSB_IJNSC_ILi64EEESD_EEENSB_IJNSC_ILi8EEENSC_ILi4EEEEEENSB_IJSE_NSC_ILi14EEEEEEEEENSB_IJNSB_IJSE_NSC_ILi2048EEEEEENSB_IJS1D_NSC_ILi512EEEEEENSB_IJSZ_NSC_ILi4096EEEEEEEEEEEEEvEENS16_INSA_30SM90_TMA_LOAD_IM2COL_MULTICASTES1T_vEEEENS_8epilogue10collective6detail29Sm90TmaWarpSpecializedAdapterINS1Z_15DefaultEpilogueISN_NSB_IJlNSB_IJSE_lllEEESZ_EEES24_NS1Y_6thread17LinearCombinationISN_Li1EffLNS25_9ScaleType4KindE0ELNS_15FloatRoundStyleE2ESN_EENS_4gemm15EpilogueDefaultEEEEEvvEEEEvNT_6ParamsE,"ax",@progbits
	.align	128
.text._ZN7cutlass13device_kernelINS_4conv6kernel13ConvUniversalINS1_16ConvProblemShapeILNS1_8OperatorE2ELi3EEENS1_10collective14CollectiveConvINS1_46MainloopSm90TmaGmmaWarpSpecializedImplicitGemmILS5_2ELi14ELi3EN4cute5tupleIJNSA_1CILi2EEENSC_ILi1EEESE_EEENS1_36KernelImplicitTmaWarpSpecializedSm90ELi1EEENSB_IJNSC_ILi128EEENSB_IJSI_EEENSB_IJNSC_ILi32EEEEEEEEENS_10bfloat16_tESN_NSA_8TiledMMAINSA_8MMA_AtomIJNSA_4SM904GMMA28MMA_64x128x16_F32BF16BF16_SSILNSR_5MajorE1ELST_1ELNSR_7ScaleInE1ELSU_1EEEEEENSA_6LayoutINSB_IJSE_SE_SE_EEENSB_IJNSC_ILi0EEESZ_SZ_EEEEENSB_IJNSA_10UnderscoreES12_S12_EEEEENS7_6detail26Sm90ImplicitGemmTileTraitsINSA_13SM90_TMA_LOADENSA_14ComposedLayoutINSA_7SwizzleILi3ELi4ELi3EEENSA_18smem_ptr_flag_bitsILi16EEENSX_INSB_IJNSB_IJNSC_ILi64EEESD_EEENSB_IJNSC_ILi8EEENSC_ILi4EEEEEENSB_IJSE_NSC_ILi14EEEEEEEEENSB_IJNSB_IJSE_NSC_ILi2048EEEEEENSB_IJS1D_NSC_ILi512EEEEEENSB_IJSZ_NSC_ILi4096EEEEEEEEEEEEEvEENS16_INSA_30SM90_TMA_LOAD_IM2COL_MULTICASTES1T_vEEEENS_8epilogue10collective6detail29Sm90TmaWarpSpecializedAdapterINS1Z_15DefaultEpilogueISN_NSB_IJlNSB_IJSE_lllEEESZ_EEES24_NS1Y_6thread17LinearCombinationISN_Li1EffLNS25_9ScaleType4KindE0ELNS_15FloatRoundStyleE2ESN_EENS_4gemm15EpilogueDefaultEEEEEvvEEEEvNT_6ParamsE:
        .type           _ZN7cutlass13device_kernelINS_4conv6kernel13ConvUniversalINS1_16ConvProblemShapeILNS1_8OperatorE2ELi3EEENS1_10collective14CollectiveConvINS1_46MainloopSm90TmaGmmaWarpSpecializedImplicitGemmILS5_2ELi14ELi3EN4cute5tupleIJNSA_1CILi2EEENSC_ILi1EEESE_EEENS1_36KernelImplicitTmaWarpSpecializedSm90ELi1EEENSB_IJNSC_ILi128EEENSB_IJSI_EEENSB_IJNSC_ILi32EEEEEEEEENS_10bfloat16_tESN_NSA_8TiledMMAINSA_8MMA_AtomIJNSA_4SM904GMMA28MMA_64x128x16_F32BF16BF16_SSILNSR_5MajorE1ELST_1ELNSR_7ScaleInE1ELSU_1EEEEEENSA_6LayoutINSB_IJSE_SE_SE_EEENSB_IJNSC_ILi0EEESZ_SZ_EEEEENSB_IJNSA_10UnderscoreES12_S12_EEEEENS7_6detail26Sm90ImplicitGemmTileTraitsINSA_13SM90_TMA_LOADENSA_14ComposedLayoutINSA_7SwizzleILi3ELi4ELi3EEENSA_18smem_ptr_flag_bitsILi16EEENSX_INSB_IJNSB_IJNSC_ILi64EEESD_EEENSB_IJNSC_ILi8EEENSC_ILi4EEEEEENSB_IJSE_NSC_ILi14EEEEEEEEENSB_IJNSB_IJSE_NSC_ILi2048EEEEEENSB_IJS1D_NSC_ILi512EEEEEENSB_IJSZ_NSC_ILi4096EEEEEEEEEEEEEvEENS16_INSA_30SM90_TMA_LOAD_IM2COL_MULTICASTES1T_vEEEENS_8epilogue10collective6detail29Sm90TmaWarpSpecializedAdapterINS1Z_15DefaultEpilogueISN_NSB_IJlNSB_IJSE_lllEEESZ_EEES24_NS1Y_6thread17LinearCombinationISN_Li1EffLNS25_9ScaleType4KindE0ELNS_15FloatRoundStyleE2ESN_EENS_4gemm15EpilogueDefaultEEEEEvvEEEEvNT_6ParamsE,@function
        .size           _ZN7cutlass13device_kernelINS_4conv6kernel13ConvUniversalINS1_16ConvProblemShapeILNS1_8OperatorE2ELi3EEENS1_10collective14CollectiveConvINS1_46MainloopSm90TmaGmmaWarpSpecializedImplicitGemmILS5_2ELi14ELi3EN4cute5tupleIJNSA_1CILi2EEENSC_ILi1EEESE_EEENS1_36KernelImplicitTmaWarpSpecializedSm90ELi1EEENSB_IJNSC_ILi128EEENSB_IJSI_EEENSB_IJNSC_ILi32EEEEEEEEENS_10bfloat16_tESN_NSA_8TiledMMAINSA_8MMA_AtomIJNSA_4SM904GMMA28MMA_64x128x16_F32BF16BF16_SSILNSR_5MajorE1ELST_1ELNSR_7ScaleInE1ELSU_1EEEEEENSA_6LayoutINSB_IJSE_SE_SE_EEENSB_IJNSC_ILi0EEESZ_SZ_EEEEENSB_IJNSA_10UnderscoreES12_S12_EEEEENS7_6detail26Sm90ImplicitGemmTileTraitsINSA_13SM90_TMA_LOADENSA_14ComposedLayoutINSA_7SwizzleILi3ELi4ELi3EEENSA_18smem_ptr_flag_bitsILi16EEENSX_INSB_IJNSB_IJNSC_ILi64EEESD_EEENSB_IJNSC_ILi8EEENSC_ILi4EEEEEENSB_IJSE_NSC_ILi14EEEEEEEEENSB_IJNSB_IJSE_NSC_ILi2048EEEEEENSB_IJS1D_NSC_ILi512EEEEEENSB_IJSZ_NSC_ILi4096EEEEEEEEEEEEEvEENS16_INSA_30SM90_TMA_LOAD_IM2COL_MULTICASTES1T_vEEEENS_8epilogue10collective6detail29Sm90TmaWarpSpecializedAdapterINS1Z_15DefaultEpilogueISN_NSB_IJlNSB_IJSE_lllEEESZ_EEES24_NS1Y_6thread17LinearCombinationISN_Li1EffLNS25_9ScaleType4KindE0ELNS_15FloatRoundStyleE2ESN_EENS_4gemm15EpilogueDefaultEEEEEvvEEEEvNT_6ParamsE,(.L_x_302 - _ZN7cutlass13device_kernelINS_4conv6kernel13ConvUniversalINS1_16ConvProblemShapeILNS1_8OperatorE2ELi3EEENS1_10collective14CollectiveConvINS1_46MainloopSm90TmaGmmaWarpSpecializedImplicitGemmILS5_2ELi14ELi3EN4cute5tupleIJNSA_1CILi2EEENSC_ILi1EEESE_EEENS1_36KernelImplicitTmaWarpSpecializedSm90ELi1EEENSB_IJNSC_ILi128EEENSB_IJSI_EEENSB_IJNSC_ILi32EEEEEEEEENS_10bfloat16_tESN_NSA_8TiledMMAINSA_8MMA_AtomIJNSA_4SM904GMMA28MMA_64x128x16_F32BF16BF16_SSILNSR_5MajorE1ELST_1ELNSR_7ScaleInE1ELSU_1EEEEEENSA_6LayoutINSB_IJSE_SE_SE_EEENSB_IJNSC_ILi0EEESZ_SZ_EEEEENSB_IJNSA_10UnderscoreES12_S12_EEEEENS7_6detail26Sm90ImplicitGemmTileTraitsINSA_13SM90_TMA_LOADENSA_14ComposedLayoutINSA_7SwizzleILi3ELi4ELi3EEENSA_18smem_ptr_flag_bitsILi16EEENSX_INSB_IJNSB_IJNSC_ILi64EEESD_EEENSB_IJNSC_ILi8EEENSC_ILi4EEEEEENSB_IJSE_NSC_ILi14EEEEEEEEENSB_IJNSB_IJSE_NSC_ILi2048EEEEEENSB_IJS1D_NSC_ILi512EEEEEENSB_IJSZ_NSC_ILi4096EEEEEEEEEEEEEvEENS16_INSA_30SM90_TMA_LOAD_IM2COL_MULTICASTES1T_vEEEENS_8epilogue10collective6detail29Sm90TmaWarpSpecializedAdapterINS1Z_15DefaultEpilogueISN_NSB_IJlNSB_IJSE_lllEEESZ_EEES24_NS1Y_6thread17LinearCombinationISN_Li1EffLNS25_9ScaleType4KindE0ELNS_15FloatRoundStyleE2ESN_EENS_4gemm15EpilogueDefaultEEEEEvvEEEEvNT_6ParamsE)
        .other          _ZN7cutlass13device_kernelINS_4conv6kernel13ConvUniversalINS1_16ConvProblemShapeILNS1_8OperatorE2ELi3EEENS1_10collective14CollectiveConvINS1_46MainloopSm90TmaGmmaWarpSpecializedImplicitGemmILS5_2ELi14ELi3EN4cute5tupleIJNSA_1CILi2EEENSC_ILi1EEESE_EEENS1_36KernelImplicitTmaWarpSpecializedSm90ELi1EEENSB_IJNSC_ILi128EEENSB_IJSI_EEENSB_IJNSC_ILi32EEEEEEEEENS_10bfloat16_tESN_NSA_8TiledMMAINSA_8MMA_AtomIJNSA_4SM904GMMA28MMA_64x128x16_F32BF16BF16_SSILNSR_5MajorE1ELST_1ELNSR_7ScaleInE1ELSU_1EEEEEENSA_6LayoutINSB_IJSE_SE_SE_EEENSB_IJNSC_ILi0EEESZ_SZ_EEEEENSB_IJNSA_10UnderscoreES12_S12_EEEEENS7_6detail26Sm90ImplicitGemmTileTraitsINSA_13SM90_TMA_LOADENSA_14ComposedLayoutINSA_7SwizzleILi3ELi4ELi3EEENSA_18smem_ptr_flag_bitsILi16EEENSX_INSB_IJNSB_IJNSC_ILi64EEESD_EEENSB_IJNSC_ILi8EEENSC_ILi4EEEEEENSB_IJSE_NSC_ILi14EEEEEEEEENSB_IJNSB_IJSE_NSC_ILi2048EEEEEENSB_IJS1D_NSC_ILi512EEEEEENSB_IJSZ_NSC_ILi4096EEEEEEEEEEEEEvEENS16_INSA_30SM90_TMA_LOAD_IM2COL_MULTICASTES1T_vEEEENS_8epilogue10collective6detail29Sm90TmaWarpSpecializedAdapterINS1Z_15DefaultEpilogueISN_NSB_IJlNSB_IJSE_lllEEESZ_EEES24_NS1Y_6thread17LinearCombinationISN_Li1EffLNS25_9ScaleType4KindE0ELNS_15FloatRoundStyleE2ESN_EENS_4gemm15EpilogueDefaultEEEEEvvEEEEvNT_6ParamsE,@"STO_CUDA_ENTRY STV_DEFAULT"
_ZN7cutlass13device_kernelINS_4conv6kernel13ConvUniversalINS1_16ConvProblemShapeILNS1_8OperatorE2ELi3EEENS1_10collective14CollectiveConvINS1_46MainloopSm90TmaGmmaWarpSpecializedImplicitGemmILS5_2ELi14ELi3EN4cute5tupleIJNSA_1CILi2EEENSC_ILi1EEESE_EEENS1_36KernelImplicitTmaWarpSpecializedSm90ELi1EEENSB_IJNSC_ILi128EEENSB_IJSI_EEENSB_IJNSC_ILi32EEEEEEEEENS_10bfloat16_tESN_NSA_8TiledMMAINSA_8MMA_AtomIJNSA_4SM904GMMA28MMA_64x128x16_F32BF16BF16_SSILNSR_5MajorE1ELST_1ELNSR_7ScaleInE1ELSU_1EEEEEENSA_6LayoutINSB_IJSE_SE_SE_EEENSB_IJNSC_ILi0EEESZ_SZ_EEEEENSB_IJNSA_10UnderscoreES12_S12_EEEEENS7_6detail26Sm90ImplicitGemmTileTraitsINSA_13SM90_TMA_LOADENSA_14ComposedLayoutINSA_7SwizzleILi3ELi4ELi3EEENSA_18smem_ptr_flag_bitsILi16EEENSX_INSB_IJNSB_IJNSC_ILi64EEESD_EEENSB_IJNSC_ILi8EEENSC_ILi4EEEEEENSB_IJSE_NSC_ILi14EEEEEEEEENSB_IJNSB_IJSE_NSC_ILi2048EEEEEENSB_IJS1D_NSC_ILi512EEEEEENSB_IJSZ_NSC_ILi4096EEEEEEEEEEEEEvEENS16_INSA_30SM90_TMA_LOAD_IM2COL_MULTICASTES1T_vEEEENS_8epilogue10collective6detail29Sm90TmaWarpSpecializedAdapterINS1Z_15DefaultEpilogueISN_NSB_IJlNSB_IJSE_lllEEESZ_EEES24_NS1Y_6thread17LinearCombinationISN_Li1EffLNS25_9ScaleType4KindE0ELNS_15FloatRoundStyleE2ESN_EENS_4gemm15EpilogueDefaultEEEEEvvEEEEvNT_6ParamsE:
[----:B------:R-:W-:Y:S01]  /*0000*/  LDC R1, c[0x0][0x28] ;  /* 0x00000a00ff017b82 */ /* 0x000fe20000000800 */
[----:B------:R-:W0:Y:S01]  /*0010*/  S2R R13, SR_TID.X ;  /* 0x00000000000d7919 */ /* 0x000e220000002100 */
[----:B------:R-:W-:Y:S01]  /*0020*/  ELECT P0, URZ, PT ;  /* 0x00000000003f782f */ /* 0x000fe20003800000 */
[----:B------:R-:W-:Y:S01]  /*0030*/  BSSY B0, `(.L_x_0) ;  /* 0x0000010000007945 */ /* 0x000fe20003800000 */
[----:B------:R-:W1:Y:S01]  /*0040*/  S2R R15, SR_CTAID.X ;  /* 0x00000000000f7919 */ /* 0x000e620000002500 */
[--C-:B0-----:R-:W-:Y:S02]  /*0050*/  SHF.R.U32.HI R0, RZ, 0x5, R13.reuse ;  /* 0x00000005ff007819 */ /* 0x101fe4000001160d */
[----:B------:R-:W-:-:S03]  /*0060*/  SHF.R.U32.HI R3, RZ, 0x7, R13 ;  /* 0x00000007ff037819 */ /* 0x000fc6000001160d */
[----:B------:R-:W0:Y:S04]  /*0070*/  SHFL.IDX PT, R2, R0, RZ, 0x1f ;  /* 0x00001fff00027589 */ /* 0x000e2800000e0000 */
[----:B------:R2:W3:Y:S01]  /*0080*/  SHFL.IDX PT, R8, R3, RZ, 0x1f ;  /* 0x00001fff03087589 */ /* 0x0004e200000e0000 */
[----:B0-----:R-:W-:-:S13]  /*0090*/  ISETP.NE.OR P0, PT, R2, RZ, !P0 ;  /* 0x000000ff0200720c */ /* 0x001fda0004705670 */
[----:B-123--:R-:W-:Y:S05]  /*00a0*/  @P0 BRA `(.L_x_1) ;  /* 0x0000000000200947 */ /* 0x00efea0003800000 */
[----:B------:R-:W-:Y:S02]  /*00b0*/  ULDC.64 UR4, c[0x0][0x198] ;  /* 0x0000660000047ab9 */ /* 0x000fe40000000a00 */
[----:B------:R-:W-:Y:S02]  /*00c0*/  UIADD3 UR6, UP0, UR4, 0xf0, URZ ;  /* 0x000000f004067890 */ /* 0x000fe4000ff1e03f */
[----:B------:R-:W-:Y:S02]  /*00d0*/  UIADD3 UR4, UP1, UR4, 0x1f0, URZ ;  /* 0x000001f004047890 */ /* 0x000fe4000ff3e03f */
[----:B------:R-:W-:Y:S02]  /*00e0*/  UIADD3.X UR7, URZ, UR5, URZ, UP0, !UPT ;  /* 0x000000053f077290 */ /* 0x000fe400087fe43f */
[----:B------:R-:W-:-:S07]  /*00f0*/  UIADD3.X UR5, URZ, UR5, URZ, UP1, !UPT ;  /* 0x000000053f057290 */ /* 0x000fce0008ffe43f */
[----:B------:R0:W-:Y:S02]  /*0100*/  UTMACCTL.PF [UR6] ;  /* 0x00000000060079b9 */ /* 0x0001e40008040000 */
[----:B------:R0:W-:Y:S02]  /*0110*/  UTMACCTL.PF [UR4] ;  /* 0x00000000040079b9 */ /* 0x0001e40008040000 */
[----:B0-----:R-:W-:Y:S01]  /*0120*/  NOP ;  /* 0x0000000000007918 */ /* 0x001fe20000000000 */
.L_x_1:
[----:B------:R-:W-:Y:S05]  /*0130*/  BSYNC B0 ;  /* 0x0000000000007941 */ /* 0x000fea0003800000 */
.L_x_0:
[----:B------:R-:W0:Y:S01]  /*0140*/  SHFL.IDX PT, R0, R0, RZ, 0x1f ;  /* 0x00001fff00007589 */ /* 0x000e2200000e0000 */
[----:B------:R-:W-:Y:S02]  /*0150*/  SHF.R.S32.HI R4, RZ, 0x1f, R13 ;  /* 0x0000001fff047819 */ /* 0x000fe4000001140d */
[----:B------:R-:W-:Y:S01]  /*0160*/  I2FP.F32.U32 R6, R15 ;  /* 0x0000000f00067245 */ /* 0x000fe20000201000 */
[----:B------:R-:W1:Y:S01]  /*0170*/  S2R R16, SR_CTAID.Y ;  /* 0x0000000000107919 */ /* 0x000e620000002600 */
[----:B------:R-:W-:-:S04]  /*0180*/  LEA.HI R4, R4, R13, RZ, 0x7 ;  /* 0x0000000d04047211 */ /* 0x000fc800078f38ff */
[----:B------:R-:W-:-:S05]  /*0190*/  LOP3.LUT R4, R4, 0xffffff80, RZ, 0xc0, !PT ;  /* 0xffffff8004047812 */ /* 0x000fca00078ec0ff */
[----:B------:R-:W-:-:S05]  /*01a0*/  IMAD.IADD R18, R13, 0x1, -R4 ;  /* 0x000000010d127824 */ /* 0x000fca00078e0a04 */
[----:B------:R-:W-:-:S04]  /*01b0*/  SHF.R.S32.HI R3, RZ, 0x1f, R18 ;  /* 0x0000001fff037819 */ /* 0x000fc80000011412 */
[----:B------:R-:W-:Y:S02]  /*01c0*/  LEA.HI R3, R3, R18, RZ, 0x3 ;  /* 0x0000001203037211 */ /* 0x000fe400078f18ff */
[----:B0-----:R-:W-:Y:S02]  /*01d0*/  ISETP.NE.AND P0, PT, R0, RZ, PT ;  /* 0x000000ff0000720c */ /* 0x001fe40003f05270 */
[--C-:B------:R-:W-:Y:S02]  /*01e0*/  SHF.R.S32.HI R4, RZ, 0x3, R3.reuse ;  /* 0x00000003ff047819 */ /* 0x100fe40000011403 */
[----:B------:R-:W-:Y:S02]  /*01f0*/  SHF.R.S32.HI R3, RZ, 0x1f, R3 ;  /* 0x0000001fff037819 */ /* 0x000fe40000011403 */
[----:B------:R-:W-:-:S07]  /*0200*/  SHF.R.S32.HI R5, RZ, 0x1f, R0 ;  /* 0x0000001fff057819 */ /* 0x000fce0000011400 */
[----:B-1----:R-:W-:Y:S05]  /*0210*/  @P0 BRA `(.L_x_2) ;  /* 0x0000000000b40947 */ /* 0x002fea0003800000 */
[----:B------:R-:W-:Y:S01]  /*0220*/  ELECT P0, URZ, PT ;  /* 0x00000000003f782f */ /* 0x000fe20003800000 */
[----:B------:R-:W-:-:S12]  /*0230*/  BSSY B0, `(.L_x_2) ;  /* 0x000002b000007945 */ /* 0x000fd80003800000 */
[----:B------:R-:W-:Y:S05]  /*0240*/  @!P0 BRA `(.L_x_3) ;  /* 0x0000000000a48947 */ /* 0x000fea0003800000 */
[----:B------:R-:W0:Y:S01]  /*0250*/  S2UR UR8, SR_CgaCtaId ;  /* 0x00000000000879c3 */ /* 0x000e220000008800 */
[----:B------:R-:W-:Y:S01]  /*0260*/  UMOV UR4, 0x400 ;  /* 0x0000040000047882 */ /* 0x000fe20000000000 */
[----:B------:R-:W-:Y:S01]  /*0270*/  UMOV UR5, 0x1 ;  /* 0x0000000100057882 */ /* 0x000fe20000000000 */
[----:B------:R-:W-:Y:S02]  /*0280*/  UMOV UR6, 0x2 ;  /* 0x0000000200067882 */ /* 0x000fe40000000000 */
[----:B------:R-:W-:-:S04]  /*0290*/  UIADD3 UR6, -UR6, 0x100000, URZ ;  /* 0x0010000006067890 */ /* 0x000fc8000fffe13f */
[----:B------:R-:W-:Y:S02]  /*02a0*/  USHF.L.U32 UR7, UR6, 0xb, URZ ;  /* 0x0000000b06077899 */ /* 0x000fe4000800063f */
[----:B------:R-:W-:Y:S02]  /*02b0*/  USHF.L.U32 UR6, UR6, 0x1, URZ ;  /* 0x0000000106067899 */ /* 0x000fe4000800063f */
[----:B0-----:R-:W-:Y:S02]  /*02c0*/  ULEA UR8, UR8, UR4, 0x18 ;  /* 0x0000000408087291 */ /* 0x001fe4000f8ec03f */
[----:B------:R-:W-:-:S04]  /*02d0*/  UIADD3 UR4, -UR5, 0x100000, URZ ;  /* 0x0010000005047890 */ /* 0x000fc8000fffe13f */
[----:B------:R-:W-:Y:S02]  /*02e0*/  USHF.L.U32 UR5, UR4, 0xb, URZ ;  /* 0x0000000b04057899 */ /* 0x000fe4000800063f */
[----:B------:R-:W-:Y:S01]  /*02f0*/  USHF.L.U32 UR4, UR4, 0x1, URZ ;  /* 0x0000000104047899 */ /* 0x000fe2000800063f */
[----:B------:R-:W0:Y:S11]  /*0300*/  FENCE.VIEW.ASYNC.S ;  /* 0x00000000000073c6 */ /* 0x000e360000000000 */
[----:B0-----:R0:W1:Y:S01]  /*0310*/  SYNCS.EXCH.64 URZ, [UR8+0x38000], UR4 ;  /* 0x03800004083f75b2 */ /* 0x0010620008000100 */
[----:B------:R0:W2:Y:S01]  /*0320*/  SYNCS.EXCH.64 URZ, [UR8+0x38070], UR6 ;  /* 0x03807006083f75b2 */ /* 0x0000a20008000100 */
[----:B------:R0:W3:Y:S01]  /*0330*/  SYNCS.EXCH.64 URZ, [UR8+0x38008], UR4 ;  /* 0x03800804083f75b2 */ /* 0x0000e20008000100 */
[----:B------:R0:W4:Y:S01]  /*0340*/  SYNCS.EXCH.64 URZ, [UR8+0x38078], UR6 ;  /* 0x03807806083f75b2 */ /* 0x0001220008000100 */
[----:B------:R0:W0:Y:S01]  /*0350*/  SYNCS.EXCH.64 URZ, [UR8+0x38010], UR4 ;  /* 0x03801004083f75b2 */ /* 0x0000220008000100 */
        /* <DEDUP_REMOVED lines=23> */
[----:B-1234-:R-:W-:Y:S01]  /*04d0*/  NOP ;  /* 0x0000000000007918 */ /* 0x01efe20000000000 */
.L_x_3:
[----:B0-----:R-:W-:Y:S05]  /*04e0*/  BSYNC B0 ;  /* 0x0000000000007941 */ /* 0x001fea0003800000 */
.L_x_2:
[----:B------:R-:W-:Y:S01]  /*04f0*/  ULDC UR4, c[0x0][0x150] ;  /* 0x0000540000047ab9 */ /* 0x000fe20000000800 */
[----:B------:R-:W-:Y:S01]  /*0500*/  LEA.HI R3, R3, R4, RZ, 0x2 ;  /* 0x0000000403037211 */ /* 0x000fe200078f10ff */
[----:B------:R-:W-:Y:S01]  /*0510*/  FMUL R6, R6, UR4 ;  /* 0x0000000406067c20 */ /* 0x000fe20008400000 */
[----:B------:R-:W-:Y:S01]  /*0520*/  LEA.HI R5, R5, R0, RZ, 0x2 ;  /* 0x0000000005057211 */ /* 0x000fe200078f10ff */
[----:B------:R-:W-:Y:S01]  /*0530*/  ULDC UR4, c[0x0][0x154] ;  /* 0x0000550000047ab9 */ /* 0x000fe20000000800 */
[----:B------:R-:W-:Y:S01]  /*0540*/  LOP3.LUT R3, R3, 0xfffffffc, RZ, 0xc0, !PT ;  /* 0xfffffffc03037812 */ /* 0x000fe200078ec0ff */
[----:B------:R-:W0:Y:S01]  /*0550*/  LDC R9, c[0x0][0x140] ;  /* 0x00005000ff097b82 */ /* 0x000e220000000800 */
[----:B------:R-:W-:Y:S01]  /*0560*/  LOP3.LUT R5, R5, 0x3ffffffc, RZ, 0xc0, !PT ;  /* 0x3ffffffc05057812 */ /* 0x000fe200078ec0ff */
[----:B------:R-:W1:Y:S01]  /*0570*/  F2I.U32.TRUNC.NTZ R6, R6 ;  /* 0x0000000600067305 */ /* 0x000e62000020f000 */
[----:B------:R-:W-:Y:S01]  /*0580*/  LOP3.LUT P0, RZ, R18, 0x7, RZ, 0xc0, !PT ;  /* 0x0000000712ff7812 */ /* 0x000fe2000780c0ff */
[----:B------:R-:W-:Y:S01]  /*0590*/  IMAD.IADD R3, R4, 0x1, -R3 ;  /* 0x0000000104037824 */ /* 0x000fe200078e0a03 */
[----:B------:R-:W-:Y:S01]  /*05a0*/  I2FP.F32.U32 R4, R16 ;  /* 0x0000001000047245 */ /* 0x000fe20000201000 */
[----:B------:R-:W-:Y:S01]  /*05b0*/  IMAD.IADD R0, R0, 0x1, -R5 ;  /* 0x0000000100007824 */ /* 0x000fe200078e0a05 */
[----:B------:R-:W-:Y:S01]  /*05c0*/  ISETP.NE.AND P3, PT, R8, 0x1, PT ;  /* 0x000000010800780c */ /* 0x000fe20003f65270 */
[----:B------:R-:W-:Y:S01]  /*05d0*/  NOP ;  /* 0x0000000000007918 */ /* 0x000fe20000000000 */
[----:B------:R-:W-:Y:S01]  /*05e0*/  NOP ;  /* 0x0000000000007918 */ /* 0x000fe20000000000 */
[----:B------:R-:W-:-:S02]  /*05f0*/  IMAD R0, R0, 0x4, R3 ;  /* 0x0000000400007824 */ /* 0x000fc400078e0203 */
[----:B------:R-:W-:Y:S01]  /*0600*/  FMUL R7, R4, UR4 ;  /* 0x0000000404077c20 */ /* 0x000fe20008400000 */
[----:B------:R-:W-:Y:S01]  /*0610*/  ULDC UR4, c[0x0][0x144] ;  /* 0x0000510000047ab9 */ /* 0x000fe20000000800 */
[C---:B------:R-:W-:Y:S01]  /*0620*/  IMAD.SHL.U32 R5, R0.reuse, 0x4, RZ ;  /* 0x0000000400057824 */ /* 0x040fe200078e00ff */
[----:B------:R-:W-:Y:S01]  /*0630*/  LEA.HI R3, R0, R0, RZ, 0x1 ;  /* 0x0000000000037211 */ /* 0x000fe200078f08ff */
[----:B-1----:R-:W-:Y:S02]  /*0640*/  IMAD.MOV R4, RZ, RZ, -R6 ;  /* 0x000000ffff047224 */ /* 0x002fe400078e0a06 */
[----:B------:R-:W1:Y:S01]  /*0650*/  F2I.U32.TRUNC.NTZ R7, R7 ;  /* 0x0000000700077305 */ /* 0x000e62000020f000 */
[----:B------:R-:W-:Y:S01]  /*0660*/  LOP3.LUT R3, R3, 0xfffffffe, RZ, 0xc0, !PT ;  /* 0xfffffffe03037812 */ /* 0x000fe200078ec0ff */
[----:B------:R-:W-:Y:S01]  /*0670*/  IMAD R4, R4, UR4, R15 ;  /* 0x0000000404047c24 */ /* 0x000fe2000f8e020f */
[----:B------:R-:W-:-:S03]  /*0680*/  ULDC UR4, c[0x0][0x148] ;  /* 0x0000520000047ab9 */ /* 0x000fc60000000800 */
[----:B------:R-:W-:Y:S01]  /*0690*/  IMAD.IADD R3, R0, 0x1, -R3 ;  /* 0x0000000100037824 */ /* 0x000fe200078e0a03 */
[----:B0-----:R-:W-:-:S04]  /*06a0*/  ISETP.EQ.U32.AND P1, PT, R9, 0x1, PT ;  /* 0x000000010900780c */ /* 0x001fc80003f22070 */
[----:B------:R-:W-:Y:S02]  /*06b0*/  ISETP.NE.AND P4, PT, R3, R4, PT ;  /* 0x000000040300720c */ /* 0x000fe40003f85270 */
[----:B------:R-:W-:Y:S02]  /*06c0*/  SHF.R.S32.HI R3, RZ, 0x1f, R2 ;  /* 0x0000001fff037819 */ /* 0x000fe40000011402 */
[----:B------:R-:W-:Y:S01]  /*06d0*/  LOP3.LUT R4, R0, 0xc, R5, 0x78, !PT ;  /* 0x0000000c00047812 */ /* 0x000fe200078e7805 */
[----:B-1----:R-:W-:Y:S01]  /*06e0*/  IMAD.MOV R5, RZ, RZ, -R7 ;  /* 0x000000ffff057224 */ /* 0x002fe200078e0a07 */
[----:B------:R-:W-:Y:S02]  /*06f0*/  LEA.HI R3, R3, R2, RZ, 0x2 ;  /* 0x0000000203037211 */ /* 0x000fe400078f10ff */
[----:B------:R-:W-:Y:S01]  /*0700*/  ISETP.LT.U32.AND P0, PT, R4, 0x2, !P0 ;  /* 0x000000020400780c */ /* 0x000fe20004701070 */
[----:B------:R-:W-:Y:S01]  /*0710*/  IMAD R7, R5, UR4, R16 ;  /* 0x0000000405077c24 */ /* 0x000fe2000f8e0210 */
[----:B------:R-:W-:-:S03]  /*0720*/  LOP3.LUT R3, R3, 0xfffffffc, RZ, 0xc0, !PT ;  /* 0xfffffffc03037812 */ /* 0x000fc600078ec0ff */
[----:B------:R-:W-:Y:S02]  /*0730*/  @P4 LEA.HI R0, R4, R4, RZ, 0x1 ;  /* 0x0000000404004211 */ /* 0x000fe400078f08ff */
[----:B------:R-:W-:Y:S02]  /*0740*/  IMAD.IADD R5, R2, 0x1, -R3 ;  /* 0x0000000102057824 */ /* 0x000fe400078e0a03 */
[----:B------:R-:W-:-:S03]  /*0750*/  @P4 SHF.R.S32.HI R0, RZ, 0x1, R0 ;  /* 0x00000001ff004819 */ /* 0x000fc60000011400 */
[----:B------:R-:W-:Y:S02]  /*0760*/  LOP3.LUT P2, RZ, R8, R5, RZ, 0xfc, !PT ;  /* 0x0000000508ff7212 */ /* 0x000fe4000784fcff */
[----:B------:R-:W-:Y:S01]  /*0770*/  @P4 ISETP.NE.AND P5, PT, R0, R7, PT ;  /* 0x000000070000420c */ /* 0x000fe20003fa5270 */
[----:B------:R-:W-:Y:S01]  /*0780*/  IMAD.MOV.U32 R0, RZ, RZ, 0x1 ;  /* 0x00000001ff007424 */ /* 0x000fe200078e00ff */
[----:B------:R-:W-:Y:S02]  /*0790*/  SEL R3, RZ, 0x1, P2 ;  /* 0x00000001ff037807 */ /* 0x000fe40001000000 */
[----:B------:R-:W-:Y:S02]  /*07a0*/  SEL R7, RZ, 0x1, !P0 ;  /* 0x00000001ff077807 */ /* 0x000fe40004000000 */
[----:B------:R-:W-:Y:S02]  /*07b0*/  @P4 SEL R0, RZ, 0x1, P5 ;  /* 0x00000001ff004807 */ /* 0x000fe40002800000 */
[----:B------:R-:W-:-:S02]  /*07c0*/  SEL R3, R3, 0x2, P3 ;  /* 0x0000000203037807 */ /* 0x000fc40001800000 */
[----:B------:R-:W-:Y:S01]  /*07d0*/  LOP3.LUT R19, R0, R7, RZ, 0xc0, !PT ;  /* 0x0000000700137212 */ /* 0x000fe200078ec0ff */
[----:B------:R-:W-:Y:S06]  /*07e0*/  @!P1 BRA `(.L_x_4) ;  /* 0x0000000000089947 */ /* 0x000fec0003800000 */
[----:B------:R-:W-:Y:S01]  /*07f0*/  UCGABAR_ARV ;  /* 0x00000000000079c7 */ /* 0x000fe20008000000 */
[----:B------:R-:W-:Y:S05]  /*0800*/  BRA `(.L_x_5) ;  /* 0x0000000000047947 */ /* 0x000fea0003800000 */
.L_x_4:
[----:B------:R-:W-:Y:S01]  /*0810*/  NOP ;  /* 0x0000000000007918 */ /* 0x000fe20000000000 */
.L_x_5:
[----:B------:R-:W-:Y:S01]  /*0820*/  ULDC.64 UR4, c[0x0][0x618] ;  /* 0x0001860000047ab9 */ /* 0x000fe20000000a00 */
[----:B------:R-:W-:Y:S01]  /*0830*/  ULDC.64 UR12, c[0x0][0x208] ;  /* 0x00008200000c7ab9 */ /* 0x000fe20000000a00 */
[----:B------:R-:W-:-:S04]  /*0840*/  ISETP.NE.U32.AND P0, PT, RZ, UR4, PT ;  /* 0x00000004ff007c0c */ /* 0x000fc8000bf05070 */
[----:B------:R-:W-:-:S13]  /*0850*/  ISETP.NE.AND.EX P0, PT, RZ, UR5, PT, P0 ;  /* 0x00000005ff007c0c */ /* 0x000fda000bf05300 */
[----:B------:R-:W-:Y:S05]  /*0860*/  @!P0 BRA `(.L_x_6) ;  /* 0x00000000001c8947 */ /* 0x000fea0003800000 */
[----:B------:R-:W0:Y:S02]  /*0870*/  LDC.64 R6, c[0x0][0x618] ;  /* 0x00018600ff067b82 */ /* 0x000e240000000a00 */
[----:B0-----:R-:W2:Y:S02]  /*0880*/  LDG.E.64 R6, desc[UR12][R6.64] ;  /* 0x0000000c06067981 */ /* 0x001ea4000c1e1b00 */
[----:B--2---:R-:W-:-:S04]  /*0890*/  ISETP.NE.U32.AND P0, PT, R6, RZ, PT ;  /* 0x000000ff0600720c */ /* 0x004fc80003f05070 */
[----:B------:R-:W-:-:S13]  /*08a0*/  ISETP.NE.AND.EX P0, PT, R7, RZ, PT, P0 ;  /* 0x000000ff0700720c */ /* 0x000fda0003f05300 */
[----:B------:R-:W-:Y:S05]  /*08b0*/  @!P0 BRA `(.L_x_6) ;  /* 0x0000000000088947 */ /* 0x000fea0003800000 */
[----:B------:R0:W5:Y:S01]  /*08c0*/  LD.E R0, desc[UR12][R6.64] ;  /* 0x0000000c06007980 */ /* 0x000162000c101900 */
[----:B------:R-:W-:Y:S05]  /*08d0*/  BRA `(.L_x_7) ;  /* 0x0000000000207947 */ /* 0x000fea0003800000 */
.L_x_6:
[----:B------:R-:W-:Y:S02]  /*08e0*/  ULDC.64 UR4, c[0x0][0x608] ;  /* 0x0001820000047ab9 */ /* 0x000fe40000000a00 */
[----:B------:R-:W-:-:S04]  /*08f0*/  ISETP.NE.U32.AND P0, PT, RZ, UR4, PT ;  /* 0x00000004ff007c0c */ /* 0x000fc8000bf05070 */
[----:B------:R-:W-:-:S13]  /*0900*/  ISETP.NE.AND.EX P0, PT, RZ, UR5, PT, P0 ;  /* 0x00000005ff007c0c */ /* 0x000fda000bf05300 */
[----:B------:R-:W-:Y:S05]  /*0910*/  @!P0 BRA `(.L_x_8) ;  /* 0x00000000000c8947 */ /* 0x000fea0003800000 */
[----:B------:R-:W0:Y:S02]  /*0920*/  LDC.64 R6, c[0x0][0x608] ;  /* 0x00018200ff067b82 */ /* 0x000e240000000a00 */
[----:B0-----:R1:W5:Y:S01]  /*0930*/  LDG.E R0, desc[UR12][R6.64] ;  /* 0x0000000c06007981 */ /* 0x001362000c1e1900 */
[----:B------:R-:W-:Y:S05]  /*0940*/  BRA `(.L_x_7) ;  /* 0x0000000000047947 */ /* 0x000fea0003800000 */
.L_x_8:
[----:B------:R-:W2:Y:S02]  /*0950*/  LDC R0, c[0x0][0x600] ;  /* 0x00018000ff007b82 */ /* 0x000ea40000000800 */
.L_x_7:
[----:B------:R-:W-:Y:S02]  /*0960*/  ULDC.64 UR4, c[0x0][0x620] ;  /* 0x0001880000047ab9 */ /* 0x000fe40000000a00 */
[----:B------:R-:W-:-:S04]  /*0970*/  ISETP.NE.U32.AND P0, PT, RZ, UR4, PT ;  /* 0x00000004ff007c0c */ /* 0x000fc8000bf05070 */
[----:B------:R-:W-:-:S13]  /*0980*/  ISETP.NE.AND.EX P0, PT, RZ, UR5, PT, P0 ;  /* 0x00000005ff007c0c */ /* 0x000fda000bf05300 */
[----:B------:R-:W-:Y:S05]  /*0990*/  @!P0 BRA `(.L_x_9) ;  /* 0x00000000001c8947 */ /* 0x000fea0003800000 */
[----:B01----:R-:W0:Y:S02]  /*09a0*/  LDC.64 R6, c[0x0][0x620] ;  /* 0x00018800ff067b82 */ /* 0x003e240000000a00 */
[----:B0-----:R-:W3:Y:S02]  /*09b0*/  LDG.E.64 R6, desc[UR12][R6.64] ;  /* 0x0000000c06067981 */ /* 0x001ee4000c1e1b00 */
[----:B---3--:R-:W-:-:S04]  /*09c0*/  ISETP.NE.U32.AND P0, PT, R6, RZ, PT ;  /* 0x000000ff0600720c */ /* 0x008fc80003f05070 */
[----:B------:R-:W-:-:S13]  /*09d0*/  ISETP.NE.AND.EX P0, PT, R7, RZ, PT, P0 ;  /* 0x000000ff0700720c */ /* 0x000fda0003f05300 */
[----:B------:R-:W-:Y:S05]  /*09e0*/  @!P0 BRA `(.L_x_9) ;  /* 0x0000000000088947 */ /* 0x000fea0003800000 */
[----:B------:R0:W5:Y:S01]  /*09f0*/  LD.E R2, desc[UR12][R6.64] ;  /* 0x0000000c06027980 */ /* 0x000162000c101900 */
[----:B------:R-:W-:Y:S05]  /*0a00*/  BRA `(.L_x_10) ;  /* 0x0000000000207947 */ /* 0x000fea0003800000 */
.L_x_9:
[----:B------:R-:W-:Y:S02]  /*0a10*/  ULDC.64 UR4, c[0x0][0x610] ;  /* 0x0001840000047ab9 */ /* 0x000fe40000000a00 */
[----:B------:R-:W-:-:S04]  /*0a20*/  ISETP.NE.U32.AND P0, PT, RZ, UR4, PT ;  /* 0x00000004ff007c0c */ /* 0x000fc8000bf05070 */
[----:B------:R-:W-:-:S13]  /*0a30*/  ISETP.NE.AND.EX P0, PT, RZ, UR5, PT, P0 ;  /* 0x00000005ff007c0c */ /* 0x000fda000bf05300 */
[----:B------:R-:W-:Y:S05]  /*0a40*/  @!P0 BRA `(.L_x_11) ;  /* 0x00000000000c8947 */ /* 0x000fea0003800000 */
[----:B01----:R-:W0:Y:S02]  /*0a50*/  LDC.64 R6, c[0x0][0x610] ;  /* 0x00018400ff067b82 */ /* 0x003e240000000a00 */
[----:B0-----:R1:W5:Y:S01]  /*0a60*/  LDG.E R2, desc[UR12][R6.64] ;  /* 0x0000000c06027981 */ /* 0x001362000c1e1900 */
[----:B------:R-:W-:Y:S05]  /*0a70*/  BRA `(.L_x_10) ;  /* 0x0000000000047947 */ /* 0x000fea0003800000 */
.L_x_11:
[----:B------:R-:W3:Y:S02]  /*0a80*/  LDC R2, c[0x0][0x604] ;  /* 0x00018100ff027b82 */ /* 0x000ee40000000800 */
.L_x_10:
[----:B01----:R-:W0:Y:S08]  /*0a90*/  LDC R6, c[0x0][0x4d8] ;  /* 0x00013600ff067b82 */ /* 0x003e300000000800 */
[----:B------:R-:W1:Y:S08]  /*0aa0*/  LDC R21, c[0x0][0x4dc] ;  /* 0x00013700ff157b82 */ /* 0x000e700000000800 */
[----:B------:R-:W4:Y:S01]  /*0ab0*/  LDC R162, c[0x0][0x4e0] ;  /* 0x00013800ffa27b82 */ /* 0x000f220000000800 */
[----:B0-----:R-:W-:-:S05]  /*0ac0*/  VIADD R6, R6, 0x7f ;  /* 0x0000007f06067836 */ /* 0x001fca0000000000 */
[----:B------:R-:W-:Y:S02]  /*0ad0*/  SHF.R.S32.HI R7, RZ, 0x1f, R6 ;  /* 0x0000001fff077819 */ /* 0x000fe40000011406 */
[----:B-1----:R-:W-:Y:S02]  /*0ae0*/  IABS R20, R21 ;  /* 0x0000001500147213 */ /* 0x002fe40000000000 */
[----:B------:R-:W-:-:S04]  /*0af0*/  LEA.HI R7, R7, R6, RZ, 0x7 ;  /* 0x0000000607077211 */ /* 0x000fc800078f38ff */
[----:B------:R-:W-:-:S04]  /*0b00*/  SHF.R.S32.HI R9, RZ, 0x7, R7 ;  /* 0x00000007ff097819 */ /* 0x000fc80000011407 */
[-C--:B------:R-:W-:Y:S02]  /*0b10*/  IABS R14, R9.reuse ;  /* 0x00000009000e7213 */ /* 0x080fe40000000000 */
[----:B------:R-:W-:Y:S02]  /*0b20*/  IABS R12, R9 ;  /* 0x00000009000c7213 */ /* 0x000fe40000000000 */
[----:B------:R-:W0:Y:S03]  /*0b30*/  I2F.RP R10, R14 ;  /* 0x0000000e000a7306 */ /* 0x000e260000209400 */
[----:B------:R-:W-:-:S05]  /*0b40*/  IMAD.MOV R17, RZ, RZ, -R12 ;  /* 0x000000ffff117224 */ /* 0x000fca00078e0a0c */
[----:B0-----:R-:W0:Y:S02]  /*0b50*/  MUFU.RCP R10, R10 ;  /* 0x0000000a000a7308 */ /* 0x001e240000001000 */
[----:B0-----:R-:W-:Y:S01]  /*0b60*/  VIADD R6, R10, 0xffffffe ;  /* 0x0ffffffe0a067836 */ /* 0x001fe20000000000 */
[----:B------:R-:W-:-:S05]  /*0b70*/  IABS R10, R16 ;  /* 0x00000010000a7213 */ /* 0x000fca0000000000 */
[----:B------:R0:W1:Y:S02]  /*0b80*/  F2I.FTZ.U32.TRUNC.NTZ R7, R6 ;  /* 0x0000000600077305 */ /* 0x000064000021f000 */
[----:B0-----:R-:W-:Y:S02]  /*0b90*/  IMAD.MOV.U32 R6, RZ, RZ, RZ ;  /* 0x000000ffff067224 */ /* 0x001fe400078e00ff */
[----:B-1----:R-:W-:-:S04]  /*0ba0*/  IMAD.MOV R11, RZ, RZ, -R7 ;  /* 0x000000ffff0b7224 */ /* 0x002fc800078e0a07 */
[----:B------:R-:W-:-:S04]  /*0bb0*/  IMAD R11, R11, R14, RZ ;  /* 0x0000000e0b0b7224 */ /* 0x000fc800078e02ff */
[----:B------:R-:W-:Y:S02]  /*0bc0*/  IMAD.HI.U32 R7, R7, R11, R6 ;  /* 0x0000000b07077227 */ /* 0x000fe400078e0006 */
[----:B------:R-:W0:Y:S04]  /*0bd0*/  I2F.RP R11, R20 ;  /* 0x00000014000b7306 */ /* 0x000e280000209400 */
[----:B------:R-:W-:-:S04]  /*0be0*/  IMAD.HI.U32 R6, R7, R10, RZ ;  /* 0x0000000a07067227 */ /* 0x000fc800078e00ff */
[----:B------:R-:W-:Y:S01]  /*0bf0*/  IMAD R7, R6, R17, R10 ;  /* 0x0000001106077224 */ /* 0x000fe200078e020a */
[----:B------:R-:W-:Y:S02]  /*0c00*/  LOP3.LUT R10, R16, R9, RZ, 0x3c, !PT ;  /* 0x00000009100a7212 */ /* 0x000fe400078e3cff */
[----:B----4-:R-:W-:Y:S02]  /*0c10*/  IABS R17, R162 ;  /* 0x000000a200117213 */ /* 0x010fe40000000000 */
[----:B------:R-:W-:Y:S01]  /*0c20*/  ISETP.GT.U32.AND P2, PT, R14, R7, PT ;  /* 0x000000070e00720c */ /* 0x000fe20003f44070 */
[----:B0-----:R-:W0:Y:S01]  /*0c30*/  MUFU.RCP R11, R11 ;  /* 0x0000000b000b7308 */ /* 0x001e220000001000 */
[----:B------:R-:W-:-:S11]  /*0c40*/  ISETP.GE.AND P3, PT, R10, RZ, PT ;  /* 0x000000ff0a00720c */ /* 0x000fd60003f66270 */
[----:B------:R-:W-:Y:S02]  /*0c50*/  @!P2 IMAD.IADD R7, R7, 0x1, -R14 ;  /* 0x000000010707a824 */ /* 0x000fe400078e0a0e */
[----:B------:R-:W-:Y:S01]  /*0c60*/  @!P2 VIADD R6, R6, 0x1 ;  /* 0x000000010606a836 */ /* 0x000fe20000000000 */
[----:B------:R-:W-:Y:S02]  /*0c70*/  ISETP.NE.AND P2, PT, R9, RZ, PT ;  /* 0x000000ff0900720c */ /* 0x000fe40003f45270 */
[----:B------:R-:W-:Y:S01]  /*0c80*/  ISETP.GE.U32.AND P0, PT, R7, R14, PT ;  /* 0x0000000e0700720c */ /* 0x000fe20003f06070 */
[----:B0-----:R-:W-:-:S04]  /*0c90*/  VIADD R12, R11, 0xffffffe ;  /* 0x0ffffffe0b0c7836 */ /* 0x001fc80000000000 */
[----:B------:R-:W0:Y:S08]  /*0ca0*/  F2I.FTZ.U32.TRUNC.NTZ R7, R12 ;  /* 0x0000000c00077305 */ /* 0x000e30000021f000 */
[----:B------:R-:W-:-:S04]  /*0cb0*/  @P0 VIADD R6, R6, 0x1 ;  /* 0x0000000106060836 */ /* 0x000fc80000000000 */
[----:B------:R-:W-:Y:S02]  /*0cc0*/  IMAD.MOV.U32 R22, RZ, RZ, R6 ;  /* 0x000000ffff167224 */ /* 0x000fe400078e0006 */
[----:B------:R-:W-:Y:S02]  /*0cd0*/  IMAD.MOV.U32 R6, RZ, RZ, RZ ;  /* 0x000000ffff067224 */ /* 0x000fe400078e00ff */
[----:B0-----:R-:W-:Y:S02]  /*0ce0*/  IMAD.MOV R11, RZ, RZ, -R7 ;  /* 0x000000ffff0b7224 */ /* 0x001fe400078e0a07 */
[----:B------:R-:W-:Y:S01]  /*0cf0*/  @!P3 IMAD.MOV R22, RZ, RZ, -R22 ;  /* 0x000000ffff16b224 */ /* 0x000fe200078e0a16 */
[----:B------:R-:W-:Y:S01]  /*0d00*/  @!P2 LOP3.LUT R22, RZ, R9, RZ, 0x33, !PT ;  /* 0x00000009ff16a212 */ /* 0x000fe200078e33ff */
[----:B------:R-:W-:-:S03]  /*0d10*/  IMAD R11, R11, R20, RZ ;  /* 0x000000140b0b7224 */ /* 0x000fc600078e02ff */
[----:B------:R-:W-:Y:S01]  /*0d20*/  IABS R10, R22 ;  /* 0x00000016000a7213 */ /* 0x000fe20000000000 */
[----:B------:R-:W-:Y:S02]  /*0d30*/  IMAD.HI.U32 R6, R7, R11, R6 ;  /* 0x0000000b07067227 */ /* 0x000fe400078e0006 */
[----:B------:R-:W0:Y:S02]  /*0d40*/  I2F.RP R11, R17 ;  /* 0x00000011000b7306 */ /* 0x000e240000209400 */
[----:B------:R-:W-:-:S04]  /*0d50*/  IMAD.MOV.U32 R7, RZ, RZ, R10 ;  /* 0x000000ffff077224 */ /* 0x000fc800078e000a */
[----:B------:R-:W-:-:S04]  /*0d60*/  IMAD.HI.U32 R6, R6, R7, RZ ;  /* 0x0000000706067227 */ /* 0x000fc800078e00ff */
[----:B------:R-:W-:-:S04]  /*0d70*/  IMAD.MOV R10, RZ, RZ, -R6 ;  /* 0x000000ffff0a7224 */ /* 0x000fc800078e0a06 */
[----:B------:R-:W-:Y:S01]  /*0d80*/  IMAD R7, R20, R10, R7 ;  /* 0x0000000a14077224 */ /* 0x000fe200078e0207 */
[----:B0-----:R-:W0:Y:S01]  /*0d90*/  MUFU.RCP R11, R11 ;  /* 0x0000000b000b7308 */ /* 0x001e220000001000 */
[----:B------:R-:W-:-:S03]  /*0da0*/  LOP3.LUT R10, R22, R21, RZ, 0x3c, !PT ;  /* 0x00000015160a7212 */ /* 0x000fc600078e3cff */
[----:B------:R-:W-:Y:S02]  /*0db0*/  ISETP.GT.U32.AND P2, PT, R20, R7, PT ;  /* 0x000000071400720c */ /* 0x000fe40003f44070 */
[----:B------:R-:W-:-:S11]  /*0dc0*/  ISETP.GE.AND P3, PT, R10, RZ, PT ;  /* 0x000000ff0a00720c */ /* 0x000fd60003f66270 */
[----:B------:R-:W-:Y:S02]  /*0dd0*/  @!P2 IMAD.IADD R7, R7, 0x1, -R20 ;  /* 0x000000010707a824 */ /* 0x000fe400078e0a14 */
[----:B0-----:R-:W-:Y:S02]  /*0de0*/  VIADD R12, R11, 0xffffffe ;  /* 0x0ffffffe0b0c7836 */ /* 0x001fe40000000000 */
[----:B------:R-:W-:Y:S01]  /*0df0*/  @!P2 VIADD R6, R6, 0x1 ;  /* 0x000000010606a836 */ /* 0x000fe20000000000 */
[----:B------:R-:W-:Y:S02]  /*0e00*/  ISETP.GE.U32.AND P0, PT, R7, R20, PT ;  /* 0x000000140700720c */ /* 0x000fe40003f06070 */
[----:B------:R-:W0:Y:S01]  /*0e10*/  F2I.FTZ.U32.TRUNC.NTZ R7, R12 ;  /* 0x0000000c00077305 */ /* 0x000e22000021f000 */
[----:B------:R-:W-:-:S10]  /*0e20*/  ISETP.NE.AND P2, PT, R21, RZ, PT ;  /* 0x000000ff1500720c */ /* 0x000fd40003f45270 */
[----:B------:R-:W-:-:S04]  /*0e30*/  @P0 VIADD R6, R6, 0x1 ;  /* 0x0000000106060836 */ /* 0x000fc80000000000 */
[----:B------:R-:W-:Y:S02]  /*0e40*/  IMAD.MOV.U32 R23, RZ, RZ, R6 ;  /* 0x000000ffff177224 */ /* 0x000fe400078e0006 */
[----:B0-----:R-:W-:Y:S02]  /*0e50*/  IMAD.MOV R6, RZ, RZ, -R7 ;  /* 0x000000ffff067224 */ /* 0x001fe400078e0a07 */
[----:B------:R-:W-:Y:S01]  /*0e60*/  @!P3 IMAD.MOV R23, RZ, RZ, -R23 ;  /* 0x000000ffff17b224 */ /* 0x000fe200078e0a17 */
[----:B------:R-:W-:Y:S01]  /*0e70*/  @!P2 LOP3.LUT R23, RZ, R21, RZ, 0x33, !PT ;  /* 0x00000015ff17a212 */ /* 0x000fe200078e33ff */
[----:B------:R-:W-:Y:S02]  /*0e80*/  IMAD R11, R6, R17, RZ ;  /* 0x00000011060b7224 */ /* 0x000fe400078e02ff */
[----:B------:R-:W-:Y:S01]  /*0e90*/  IMAD.MOV.U32 R6, RZ, RZ, RZ ;  /* 0x000000ffff067224 */ /* 0x000fe200078e00ff */
[----:B------:R-:W-:-:S03]  /*0ea0*/  IABS R10, R23 ;  /* 0x00000017000a7213 */ /* 0x000fc60000000000 */
[----:B------:R-:W-:-:S04]  /*0eb0*/  IMAD.HI.U32 R6, R7, R11, R6 ;  /* 0x0000000b07067227 */ /* 0x000fc800078e0006 */
[----:B------:R-:W-:Y:S02]  /*0ec0*/  IMAD.MOV.U32 R7, RZ, RZ, R10 ;  /* 0x000000ffff077224 */ /* 0x000fe400078e000a */
[----:B------:R-:W-:Y:S02]  /*0ed0*/  IMAD.MOV R10, RZ, RZ, -R23 ;  /* 0x000000ffff0a7224 */ /* 0x000fe400078e0a17 */
[----:B------:R-:W-:-:S04]  /*0ee0*/  IMAD.HI.U32 R14, R6, R7, RZ ;  /* 0x00000007060e7227 */ /* 0x000fc800078e00ff */
[----:B------:R-:W-:Y:S02]  /*0ef0*/  IMAD.MOV R6, RZ, RZ, -R14 ;  /* 0x000000ffff067224 */ /* 0x000fe400078e0a0e */
[----:B------:R-:W-:Y:S02]  /*0f00*/  IMAD R21, R21, R10, R22 ;  /* 0x0000000a15157224 */ /* 0x000fe400078e0216 */
[----:B------:R-:W-:-:S05]  /*0f10*/  IMAD R6, R17, R6, R7 ;  /* 0x0000000611067224 */ /* 0x000fca00078e0207 */
[----:B------:R-:W-:-:S13]  /*0f20*/  ISETP.GT.U32.AND P2, PT, R17, R6, PT ;  /* 0x000000061100720c */ /* 0x000fda0003f44070 */
[----:B------:R-:W-:Y:S02]  /*0f30*/  @!P2 IMAD.IADD R6, R6, 0x1, -R17 ;  /* 0x000000010606a824 */ /* 0x000fe400078e0a11 */
[----:B------:R-:W-:Y:S01]  /*0f40*/  @!P2 VIADD R14, R14, 0x1 ;  /* 0x000000010e0ea836 */ /* 0x000fe20000000000 */
[----:B------:R-:W-:Y:S02]  /*0f50*/  ISETP.NE.AND P2, PT, R162, RZ, PT ;  /* 0x000000ffa200720c */ /* 0x000fe40003f45270 */
[----:B------:R-:W-:Y:S02]  /*0f60*/  ISETP.GE.U32.AND P0, PT, R6, R17, PT ;  /* 0x000000110600720c */ /* 0x000fe40003f06070 */
[----:B------:R-:W-:-:S04]  /*0f70*/  LOP3.LUT R6, R23, R162, RZ, 0x3c, !PT ;  /* 0x000000a217067212 */ /* 0x000fc800078e3cff */
[----:B------:R-:W-:Y:S01]  /*0f80*/  ISETP.GE.AND P3, PT, R6, RZ, PT ;  /* 0x000000ff0600720c */ /* 0x000fe20003f66270 */
[----:B------:R-:W-:-:S04]  /*0f90*/  IMAD.MOV R6, RZ, RZ, -R22 ;  /* 0x000000ffff067224 */ /* 0x000fc800078e0a16 */
[----:B------:R-:W-:Y:S02]  /*0fa0*/  IMAD R16, R9, R6, R16 ;  /* 0x0000000609107224 */ /* 0x000fe400078e0210 */
[----:B------:R-:W-:-:S06]  /*0fb0*/  @P0 VIADD R14, R14, 0x1 ;  /* 0x000000010e0e0836 */ /* 0x000fcc0000000000 */
[----:B------:R-:W-:Y:S01]  /*0fc0*/  @!P3 IMAD.MOV R14, RZ, RZ, -R14 ;  /* 0x000000ffff0eb224 */ /* 0x000fe200078e0a0e */
[----:B------:R-:W-:-:S05]  /*0fd0*/  @!P2 LOP3.LUT R14, RZ, R162, RZ, 0x33, !PT ;  /* 0x000000a2ff0ea212 */ /* 0x000fca00078e33ff */
[----:B------:R-:W-:-:S04]  /*0fe0*/  IMAD.MOV R7, RZ, RZ, -R14 ;  /* 0x000000ffff077224 */ /* 0x000fc800078e0a0e */
[----:B------:R-:W-:Y:S01]  /*0ff0*/  IMAD R162, R162, R7, R23 ;  /* 0x00000007a2a27224 */ /* 0x000fe200078e0217 */
[----:B------:R-:W-:Y:S06]  /*1000*/  @!P1 BRA `(.L_x_12) ;  /* 0x00000000000c9947 */ /* 0x000fec0003800000 */
[----:B------:R-:W-:Y:S01]  /*1010*/  UCGABAR_WAIT ;  /* 0x0000000000007dc7 */ /* 0x000fe20008000000 */
[----:B------:R-:W-:Y:S01]  /*1020*/  CCTL.IVALL ;  /* 0x00000000ff00798f */ /* 0x000fe20002000000 */
[----:B------:R-:W-:Y:S05]  /*1030*/  BRA `(.L_x_13) ;  /* 0x0000000000047947 */ /* 0x000fea0003800000 */
.L_x_12:
[----:B------:R-:W-:Y:S06]  /*1040*/  BAR.SYNC.DEFER_BLOCKING 0x0 ;  /* 0x0000000000007b1d */ /* 0x000fec0000010000 */
.L_x_13:
[----:B------:R-:W0:Y:S01]  /*1050*/  LDC R9, c[0x0][0x294] ;  /* 0x0000a500ff097b82 */ /* 0x000e220000000800 */
[----:B------:R-:W-:Y:S01]  /*1060*/  ISETP.NE.AND P0, PT, R8, RZ, PT ;  /* 0x000000ff0800720c */ /* 0x000fe20003f05270 */
[----:B0-----:R-:W-:-:S05]  /*1070*/  VIADD R6, R9, 0x1f ;  /* 0x0000001f09067836 */ /* 0x001fca0000000000 */
[----:B------:R-:W-:-:S04]  /*1080*/  SHF.R.S32.HI R7, RZ, 0x1f, R6 ;  /* 0x0000001fff077819 */ /* 0x000fc80000011406 */
[----:B------:R-:W-:-:S04]  /*1090*/  LEA.HI R7, R7, R6, RZ, 0x5 ;  /* 0x0000000607077211 */ /* 0x000fc800078f28ff */
[----:B------:R-:W-:Y:S01]  /*10a0*/  SHF.R.S32.HI R10, RZ, 0x5, R7 ;  /* 0x00000005ff0a7819 */ /* 0x000fe20000011407 */
[----:B------:R-:W-:Y:S06]  /*10b0*/  @!P0 BRA `(.L_x_14) ;  /* 0x0000009c00f88947 */ /* 0x000fec0003800000 */
[----:B------:R-:W-:-:S13]  /*10c0*/  ISETP.NE.AND P0, PT, R8, 0x1, PT ;  /* 0x000000010800780c */ /* 0x000fda0003f05270 */
[----:B------:R-:W-:Y:S05]  /*10d0*/  @P0 EXIT ;  /* 0x000000000000094d */ /* 0x000fea0003800000 */
[----:B------:R-:W-:Y:S01]  /*10e0*/  ISETP.GE.AND P0, PT, R9, 0x1, PT ;  /* 0x000000010900780c */ /* 0x000fe20003f06270 */
[----:B------:R-:W-:Y:S01]  /*10f0*/  UMOV UR4, URZ ;  /* 0x0000003f00047c82 */ /* 0x000fe20008000000 */
[----:B------:R-:W-:Y:S02]  /*1100*/  CS2R R86, SRZ ;  /* 0x0000000000567805 */ /* 0x000fe4000001ff00 */
[----:B------:R-:W-:Y:S02]  /*1110*/  CS2R R88, SRZ ;  /* 0x0000000000587805 */ /* 0x000fe4000001ff00 */
[----:B------:R-:W-:Y:S02]  /*1120*/  CS2R R90, SRZ ;  /* 0x00000000005a7805 */ /* 0x000fe4000001ff00 */
[----:B------:R-:W-:Y:S02]  /*1130*/  CS2R R92, SRZ ;  /* 0x00000000005c7805 */ /* 0x000fe4000001ff00 */
[----:B------:R-:W-:-:S02]  /*1140*/  CS2R R94, SRZ ;  /* 0x00000000005e7805 */ /* 0x000fc4000001ff00 */
[----:B------:R-:W-:Y:S02]  /*1150*/  CS2R R96, SRZ ;  /* 0x0000000000607805 */ /* 0x000fe4000001ff00 */
        /* <DEDUP_REMOVED lines=57> */
[----:B------:R-:W-:Y:S01]  /*14f0*/  CS2R R84, SRZ ;  /* 0x0000000000547805 */ /* 0x000fe2000001ff00 */
[----:B------:R-:W-:Y:S06]  /*1500*/  @!P0 BRA `(.L_x_15) ;  /* 0x0000000000948947 */ /* 0x000fec0003800000 */
[----:B------:R-:W-:-:S04]  /*1510*/  LOP3.LUT R5, R3, 0x1, RZ, 0xfc, !PT ;  /* 0x0000000103057812 */ /* 0x000fc800078efcff */
[----:B------:R-:W-:-:S13]  /*1520*/  ISETP.NE.AND P0, PT, R5, 0x3, PT ;  /* 0x000000030500780c */ /* 0x000fda0003f05270 */
[----:B------:R-:W-:Y:S05]  /*1530*/  @!P0 BRA `(.L_x_16) ;  /* 0x0000000000048947 */ /* 0x000fea0003800000 */
[----:B------:R-:W-:Y:S01]  /*1540*/  BPT.TRAP 0x1 ;  /* 0x000000040000795c */ /* 0x000fe20000300000 */
.L_x_16:
[----:B------:R-:W0:Y:S01]  /*1550*/  S2UR UR5, SR_CgaCtaId ;  /* 0x00000000000579c3 */ /* 0x000e220000008800 */
[----:B------:R-:W-:Y:S01]  /*1560*/  SHF.L.U32 R5, RZ, 0x1f, RZ ;  /* 0x0000001fff057819 */ /* 0x000fe200000006ff */
[----:B------:R-:W-:Y:S02]  /*1570*/  UMOV UR4, 0x400 ;  /* 0x0000040000047882 */ /* 0x000fe40000000000 */
[----:B0-----:R-:W-:-:S12]  /*1580*/  ULEA UR6, UR5, UR4, 0x18 ;  /* 0x0000000405067291 */ /* 0x001fd8000f8ec03f */
.L_x_17:
[----:B0-----:R-:W-:-:S04]  /*1590*/  IMAD.U32 R6, RZ, RZ, UR6 ;  /* 0x00000006ff067e24 */ /* 0x001fc8000f8e00ff */
[----:B------:R0:W1:Y:S03]  /*15a0*/  SYNCS.PHASECHK.TRANS64.TRYWAIT P0, [R6+URZ+0x38000], R5 ;  /* 0x03800005060075a7 */ /* 0x000066000800017f */
[----:B-1----:R-:W-:Y:S05]  /*15b0*/  @!P0 NANOSLEEP.SYNCS 0x989680 ;  /* 0x009896800000895d */ /* 0x002fea0003900000 */
[----:B------:R-:W1:Y:S02]  /*15c0*/  @!P0 SYNCS.PHASECHK.TRANS64 P0, [R6+URZ+0x38000], R5 ;  /* 0x03800005060085a7 */ /* 0x000e64000800007f */
[----:B-1----:R-:W-:Y:S05]  /*15d0*/  @!P0 BRA `(.L_x_17) ;  /* 0xfffffffc00ec8947 */ /* 0x002fea000383ffff */
[----:B------:R-:W-:Y:S01]  /*15e0*/  UIADD3 UR4, UR6, 0x1c000, URZ ;  /* 0x0001c00006047890 */ /* 0x000fe2000fffe03f */
[----:B------:R-:W-:Y:S01]  /*15f0*/  WARPGROUP.ARRIVE ;  /* 0x00000000000079c5 */ /* 0x000fe20000000000 */
[----:B------:R-:W-:Y:S02]  /*1600*/  UMOV UR7, 0x40000040 ;  /* 0x4000004000077882 */ /* 0x000fe40000000000 */
[----:B------:R-:W-:Y:S02]  /*1610*/  USHF.R.U32.HI UR5, URZ, 0x4, UR4 ;  /* 0x000000043f057899 */ /* 0x000fe40008011604 */
[----:B------:R-:W-:Y:S02]  /*1620*/  USHF.R.U32.HI UR4, URZ, 0x4, UR6 ;  /* 0x000000043f047899 */ /* 0x000fe40008011606 */
[----:B------:R-:W-:Y:S02]  /*1630*/  ULOP3.LUT UR5, UR5, 0x3fff, URZ, 0xc0, !UPT ;  /* 0x00003fff05057892 */ /* 0x000fe4000f8ec03f */
[----:B------:R-:W-:-:S02]  /*1640*/  ULOP3.LUT UR8, UR4, 0x3fff, URZ, 0xc0, !UPT ;  /* 0x00003fff04087892 */ /* 0x000fc4000f8ec03f */
[----:B------:R-:W-:-:S03]  /*1650*/  ULOP3.LUT UR9, UR5, 0x1000000, URZ, 0xfc, !UPT ;  /* 0x0100000005097892 */ /* 0x000fc6000f8efc3f */
[----:B------:R-:W-:Y:S02]  /*1660*/  UMOV UR5, 0x40000040 ;  /* 0x4000004000057882 */ /* 0x000fe40000000000 */
[----:B------:R-:W-:Y:S02]  /*1670*/  UMOV UR4, UR8 ;  /* 0x0000000800047c82 */ /* 0x000fe40008000000 */
[----:B------:R-:W-:Y:S02]  /*1680*/  UMOV UR6, UR9 ;  /* 0x0000000900067c82 */ /* 0x000fe40008000000 */
[----:B------:R-:W-:Y:S01]  /*1690*/  HGMMA.64x128x16.F32.BF16 R88, gdesc[UR4].tnspA.tnspB, RZ, !UPT ;  /* 0x61e00000045879f0 */ /* 0x000fe2000c7018ff */
[----:B------:R-:W-:Y:S01]  /*16a0*/  UIADD3 UR4, UR8, 0x100, URZ ;  /* 0x0000010008047890 */ /* 0x000fe2000fffe03f */
[----:B------:R-:W-:-:S10]  /*16b0*/  UMOV UR5, 0x40000040 ;  /* 0x4000004000057882 */ /* 0x000fd40000000000 */
[----:B------:R-:W-:Y:S01]  /*16c0*/  HGMMA.64x128x16.F32.BF16 R24, gdesc[UR4].tnspA.tnspB, RZ, !UPT ;  /* 0x61e00000041879f0 */ /* 0x000fe2000c7018ff */
[----:B------:R-:W-:Y:S02]  /*16d0*/  UIADD3 UR4, UR8, 0x80, URZ ;  /* 0x0000008008047890 */ /* 0x000fe4000fffe03f */
[----:B------:R-:W-:Y:S01]  /*16e0*/  UIADD3 UR6, UR9, 0x80, URZ ;  /* 0x0000008009067890 */ /* 0x000fe2000fffe03f */
[----:B------:R-:W-:Y:S01]  /*16f0*/  UMOV UR5, 0x40000040 ;  /* 0x4000004000057882 */ /* 0x000fe20000000000 */
[----:B------:R-:W-:-:S07]  /*1700*/  UMOV UR7, 0x40000040 ;  /* 0x4000004000077882 */ /* 0x000fce0000000000 */
[----:B------:R-:W-:Y:S01]  /*1710*/  HGMMA.64x128x16.F32.BF16 R88, gdesc[UR4].tnspA.tnspB, R88 ;  /* 0x61e00000045879f0 */ /* 0x000fe20008701858 */
[----:B------:R-:W-:Y:S01]  /*1720*/  UIADD3 UR4, UR8, 0x180, URZ ;  /* 0x0000018008047890 */ /* 0x000fe2000fffe03f */
[----:B------:R-:W-:-:S10]  /*1730*/  UMOV UR5, 0x40000040 ;  /* 0x4000004000057882 */ /* 0x000fd40000000000 */
[----:B------:R-:W-:Y:S01]  /*1740*/  HGMMA.64x128x16.F32.BF16 R24, gdesc[UR4].tnspA.tnspB, R24, gsb0 ;  /* 0x61e00000041879f0 */ /* 0x000fe20008001818 */
[----:B------:R-:W-:-:S05]  /*1750*/  UMOV UR4, 0x1 ;  /* 0x0000000100047882 */ /* 0x000fca0000000000 */
.L_x_15:
[----:B0-----:R-:W-:-:S05]  /*1760*/  VIMNMX R5, R10, 0x1, PT ;  /* 0x000000010a057848 */ /* 0x001fca0003fe0100 */
[----:B------:R-:W-:-:S05]  /*1770*/  IMAD.IADD R5, R10, 0x1, -R5 ;  /* 0x000000010a057824 */ /* 0x000fca00078e0a05 */
[----:B------:R-:W-:-:S13]  /*1780*/  ISETP.GE.AND P0, PT, R5, 0x1, PT ;  /* 0x000000010500780c */ /* 0x000fda0003f06270 */
[----:B------:R-:W-:Y:S05]  /*1790*/  @!P0 BRA `(.L_x_18) ;  /* 0x0000000400048947 */ /* 0x000fea0003800000 */
[----:B------:R-:W0:Y:S01]  /*17a0*/  S2UR UR6, SR_CgaCtaId ;  /* 0x00000000000679c3 */ /* 0x000e220000008800 */
[----:B------:R-:W-:Y:S01]  /*17b0*/  UMOV UR5, 0x400 ;  /* 0x0000040000057882 */ /* 0x000fe20000000000 */
[----:B------:R-:W-:Y:S01]  /*17c0*/  LOP3.LUT R10, R3, 0x1, RZ, 0xfc, !PT ;  /* 0x00000001030a7812 */ /* 0x000fe200078efcff */
[----:B------:R-:W-:Y:S01]  /*17d0*/  IMAD.MOV.U32 R9, RZ, RZ, RZ ;  /* 0x000000ffff097224 */ /* 0x000fe200078e00ff */
[----:B------:R-:W-:Y:S01]  /*17e0*/  UISETP.NE.U32.AND UP0, UPT, UR4, URZ, UPT ;  /* 0x0000003f0400728c */ /* 0x000fe2000bf05070 */
[----:B------:R-:W-:Y:S01]  /*17f0*/  IMAD.MOV.U32 R6, RZ, RZ, RZ ;  /* 0x000000ffff067224 */ /* 0x000fe200078e00ff */
[----:B0-----:R-:W-:-:S04]  /*1800*/  ULEA UR7, UR6, UR5, 0x18 ;  /* 0x0000000506077291 */ /* 0x001fc8000f8ec03f */
[----:B------:R-:W-:-:S04]  /*1810*/  UIADD3 UR5, UR7, 0x1c000, URZ ;  /* 0x0001c00007057890 */ /* 0x000fc8000fffe03f */
[----:B------:R-:W-:Y:S02]  /*1820*/  USHF.R.U32.HI UR6, URZ, 0x4, UR5 ;  /* 0x000000043f067899 */ /* 0x000fe40008011605 */
[----:B------:R-:W-:Y:S02]  /*1830*/  USHF.R.U32.HI UR5, URZ, 0x4, UR7 ;  /* 0x000000043f057899 */ /* 0x000fe40008011607 */
[----:B------:R-:W-:Y:S02]  /*1840*/  ULOP3.LUT UR6, UR6, 0x3fff, URZ, 0xc0, !UPT ;  /* 0x00003fff06067892 */ /* 0x000fe4000f8ec03f */
[----:B------:R-:W-:Y:S02]  /*1850*/  ULOP3.LUT UR14, UR5, 0x3fff, URZ, 0xc0, !UPT ;  /* 0x00003fff050e7892 */ /* 0x000fe4000f8ec03f */
[----:B------:R-:W-:-:S12]  /*1860*/  ULOP3.LUT UR15, UR6, 0x1000000, URZ, 0xfc, !UPT ;  /* 0x01000000060f7892 */ /* 0x000fd8000f8efc3f */
.L_x_23:
[----:B------:R-:W-:-:S13]  /*1870*/  ISETP.NE.AND P1, PT, R10, 0x3, PT ;  /* 0x000000030a00780c */ /* 0x000fda0003f25270 */
[----:B------:R-:W-:Y:S05]  /*1880*/  @!P1 BRA `(.L_x_19) ;  /* 0x0000000000049947 */ /* 0x000fea0003800000 */
[----:B------:R-:W-:Y:S01]  /*1890*/  BPT.TRAP 0x1 ;  /* 0x000000040000795c */ /* 0x000fe20000300000 */
.L_x_19:
[----:B------:R-:W-:Y:S01]  /*18a0*/  SHF.L.U32 R7, R9, 0x1f, RZ ;  /* 0x0000001f09077819 */ /* 0x000fe200000006ff */
[----:B------:R-:W-:-:S12]  /*18b0*/  ULEA UR5, UR4, UR7, 0x3 ;  /* 0x0000000704057291 */ /* 0x000fd8000f8e183f */
.L_x_20:
[----:B0-----:R-:W-:-:S04]  /*18c0*/  IMAD.U32 R8, RZ, RZ, UR5 ;  /* 0x00000005ff087e24 */ /* 0x001fc8000f8e00ff */
[----:B------:R0:W1:Y:S03]  /*18d0*/  SYNCS.PHASECHK.TRANS64.TRYWAIT P0, [R8+URZ+0x38000], R7 ;  /* 0x03800007080075a7 */ /* 0x000066000800017f */
[----:B-1----:R-:W-:Y:S05]  /*18e0*/  @!P0 NANOSLEEP.SYNCS 0x989680 ;  /* 0x009896800000895d */ /* 0x002fea0003900000 */
[----:B------:R-:W1:Y:S02]  /*18f0*/  @!P0 SYNCS.PHASECHK.TRANS64 P0, [R8+URZ+0x38000], R7 ;  /* 0x03800007080085a7 */ /* 0x000e64000800007f */
[----:B-1----:R-:W-:Y:S05]  /*1900*/  @!P0 BRA `(.L_x_20) ;  /* 0xfffffffc00ec8947 */ /* 0x002fea000383ffff */
[----:B------:R-:W-:Y:S01]  /*1910*/  ULEA UR5, UR4, UR14, 0x9 ;  /* 0x0000000e04057291 */ /* 0x000fe2000f8e483f */
[----:B------:R-:W-:Y:S01]  /*1920*/  WARPGROUP.ARRIVE ;  /* 0x00000000000079c5 */ /* 0x000fe20000000000 */
[----:B------:R-:W-:Y:S01]  /*1930*/  ULEA UR6, UR4, UR15, 0x9 ;  /* 0x0000000f04067291 */ /* 0x000fe2000f8e483f */
[----:B------:R-:W-:Y:S01]  /*1940*/  UMOV UR9, 0x40000040 ;  /* 0x4000004000097882 */ /* 0x000fe20000000000 */
[----:B------:R-:W-:-:S03]  /*1950*/  UMOV UR11, 0x40000040 ;  /* 0x40000040000b7882 */ /* 0x000fc60000000000 */
[----:B------:R-:W-:Y:S02]  /*1960*/  UMOV UR8, UR5 ;  /* 0x0000000500087c82 */ /* 0x000fe40008000000 */
[----:B------:R-:W-:Y:S02]  /*1970*/  UMOV UR10, UR6 ;  /* 0x00000006000a7c82 */ /* 0x000fe40008000000 */
[----:B------:R-:W-:Y:S01]  /*1980*/  HGMMA.64x128x16.F32.BF16 R88, gdesc[UR8].tnspA.tnspB, R88, UP0 ;  /* 0x61e00000085879f0 */ /* 0x000fe2000bf01858 */
[----:B------:R-:W-:Y:S01]  /*1990*/  UIADD3 UR8, UR5, 0x100, URZ ;  /* 0x0000010005087890 */ /* 0x000fe2000fffe03f */
[----:B------:R-:W-:-:S10]  /*19a0*/  UMOV UR9, 0x40000040 ;  /* 0x4000004000097882 */ /* 0x000fd40000000000 */
[----:B------:R-:W-:Y:S01]  /*19b0*/  HGMMA.64x128x16.F32.BF16 R24, gdesc[UR8].tnspA.tnspB, R24, UP0 ;  /* 0x61e00000081879f0 */ /* 0x000fe2000bf01818 */
[----:B------:R-:W-:Y:S02]  /*19c0*/  UIADD3 UR8, UR5, 0x80, URZ ;  /* 0x0000008005087890 */ /* 0x000fe4000fffe03f */
[----:B------:R-:W-:Y:S01]  /*19d0*/  UIADD3 UR10, UR6, 0x80, URZ ;  /* 0x00000080060a7890 */ /* 0x000fe2000fffe03f */
[----:B------:R-:W-:Y:S01]  /*19e0*/  UMOV UR9, 0x40000040 ;  /* 0x4000004000097882 */ /* 0x000fe20000000000 */
[----:B------:R-:W-:-:S07]  /*19f0*/  UMOV UR11, 0x40000040 ;  /* 0x40000040000b7882 */ /* 0x000fce0000000000 */
[----:B------:R-:W-:Y:S01]  /*1a00*/  HGMMA.64x128x16.F32.BF16 R88, gdesc[UR8].tnspA.tnspB, R88 ;  /* 0x61e00000085879f0 */ /* 0x000fe20008701858 */
[----:B------:R-:W-:Y:S01]  /*1a10*/  UIADD3 UR8, UR5, 0x180, URZ ;  /* 0x0000018005087890 */ /* 0x000fe2000fffe03f */
[----:B------:R-:W-:-:S10]  /*1a20*/  UMOV UR9, 0x40000040 ;  /* 0x4000004000097882 */ /* 0x000fd40000000000 */
[----:B------:R-:W-:Y:S03]  /*1a30*/  HGMMA.64x128x16.F32.BF16 R24, gdesc[UR8].tnspA.tnspB, R24, gsb0 ;  /* 0x61e00000081879f0 */ /* 0x000fe60008001818 */
[----:B------:R-:W-:Y:S02]  /*1a40*/  WARPGROUP.DEPBAR.LE gsb0, 0x1 ;  /* 0x00008000000079c5 */ /* 0x000fe40000010100 */
[----:B------:R-:W-:Y:S05]  /*1a50*/  @!P1 BRA `(.L_x_21) ;  /* 0x0000000000049947 */ /* 0x000fea0003800000 */
[----:B------:R-:W-:Y:S01]  /*1a60*/  BPT.TRAP 0x1 ;  /* 0x000000040000795c */ /* 0x000fe20000300000 */
.L_x_21:
[----:B------:R-:W-:-:S13]  /*1a70*/  ISETP.NE.AND P0, PT, R19, RZ, PT ;  /* 0x000000ff1300720c */ /* 0x000fda0003f05270 */
[----:B0-----:R-:W-:-:S05]  /*1a80*/  @P0 LEA R7, R6, UR7, 0x3 ;  /* 0x0000000706070c11 */ /* 0x001fca000f8e18ff */
[----:B------:R-:W-:-:S05]  /*1a90*/  @P0 VIADD R7, R7, 0x38070 ;  /* 0x0003807007070836 */ /* 0x000fca0000000000 */
[----:B------:R-:W-:-:S04]  /*1aa0*/  @P0 PRMT R7, R4, 0x654, R7 ;  /* 0x0000065404070816 */ /* 0x000fc80000000007 */
[----:B------:R0:W-:Y:S01]  /*1ab0*/  @P0 SYNCS.ARRIVE.TRANS64.RED.A1T0 RZ, [R7+URZ], RZ ;  /* 0x000000ff07ff09a7 */ /* 0x0001e2000810043f */
[----:B------:R-:W-:-:S13]  /*1ac0*/  ISETP.GT.U32.AND P0, PT, R3, 0x1, PT ;  /* 0x000000010300780c */ /* 0x000fda0003f04070 */
[----:B0-----:R-:W-:Y:S05]  /*1ad0*/  @P0 BRA `(.L_x_22) ;  /* 0x0000000000040947 */ /* 0x001fea0003800000 */
[----:B------:R-:W-:Y:S01]  /*1ae0*/  BPT.TRAP 0x1 ;  /* 0x000000040000795c */ /* 0x000fe20000300000 */
.L_x_22:
[----:B------:R-:W-:Y:S01]  /*1af0*/  UIADD3 UR4, UR4, 0x1, URZ ;  /* 0x0000000104047890 */ /* 0x000fe2000fffe03f */
[C---:B------:R-:W-:Y:S01]  /*1b00*/  ISETP.GT.AND P1, PT, R5.reuse, 0x1, PT ;  /* 0x000000010500780c */ /* 0x040fe20003f24270 */
[----:B------:R-:W-:Y:S02]  /*1b10*/  VIADD R6, R6, 0x1 ;  /* 0x0000000106067836 */ /* 0x000fe40000000000 */
[----:B------:R-:W-:Y:S01]  /*1b20*/  UISETP.NE.AND UP0, UPT, UR4, 0xe, UPT ;  /* 0x0000000e0400788c */ /* 0x000fe2000bf05270 */
[----:B------:R-:W-:Y:S02]  /*1b30*/  VIADD R5, R5, 0xffffffff ;  /* 0xffffffff05057836 */ /* 0x000fe40000000000 */
[C---:B------:R-:W-:Y:S01]  /*1b40*/  ISETP.NE.AND P0, PT, R6.reuse, 0xe, PT ;  /* 0x0000000e0600780c */ /* 0x040fe20003f05270 */
[----:B------:R-:W-:Y:S02]  /*1b50*/  USEL UR5, URZ, 0x1, UP0 ;  /* 0x000000013f057887 */ /* 0x000fe40008000000 */
[----:B------:R-:W-:Y:S01]  /*1b60*/  USEL UR4, UR4, URZ, UP0 ;  /* 0x0000003f04047287 */ /* 0x000fe20008000000 */
[----:B------:R-:W-:Y:S01]  /*1b70*/  SEL R6, R6, RZ, P0 ;  /* 0x000000ff06067207 */ /* 0x000fe20000000000 */
[----:B------:R-:W-:-:S02]  /*1b80*/  UPLOP3.LUT UP0, UPT, UPT, UPT, UPT, 0x80, 0x0 ;  /* 0x000000000000789c */ /* 0x000fc40003f0f070 */
[----:B------:R-:W-:Y:S01]  /*1b90*/  LOP3.LUT R9, R9, UR5, RZ, 0x3c, !PT ;  /* 0x0000000509097c12 */ /* 0x000fe2000f8e3cff */
[----:B------:R-:W-:Y:S08]  /*1ba0*/  @P1 BRA `(.L_x_23) ;  /* 0xfffffffc00301947 */ /* 0x000ff0000383ffff */
.L_x_18:
[----:B------:R-:W0:Y:S01]  /*1bb0*/  LDC R5, c[0x0][0x294] ;  /* 0x0000a500ff057b82 */ /* 0x000e220000000800 */
[----:B------:R-:W-:Y:S02]  /*1bc0*/  WARPGROUP.DEPBAR.LE gsb0, 0x0 ;  /* 0x00008000000079c5 */ /* 0x000fe40000010000 */
[----:B0-----:R-:W-:-:S13]  /*1bd0*/  ISETP.GE.AND P0, PT, R5, 0x1, PT ;  /* 0x000000010500780c */ /* 0x001fda0003f06270 */
[----:B------:R-:W-:Y:S05]  /*1be0*/  @!P0 BRA `(.L_x_24) ;  /* 0x0000000000708947 */ /* 0x000fea0003800000 */
[----:B------:R-:W-:-:S04]  /*1bf0*/  LOP3.LUT R6, R3, 0x1, RZ, 0xfc, !PT ;  /* 0x0000000103067812 */ /* 0x000fc800078efcff */
[----:B------:R-:W-:-:S13]  /*1c00*/  ISETP.NE.AND P0, PT, R6, 0x3, PT ;  /* 0x000000030600780c */ /* 0x000fda0003f05270 */
[----:B------:R-:W-:Y:S05]  /*1c10*/  @!P0 BRA `(.L_x_25) ;  /* 0x0000000000048947 */ /* 0x000fea0003800000 */
[----:B------:R-:W-:Y:S01]  /*1c20*/  BPT.TRAP 0x1 ;  /* 0x000000040000795c */ /* 0x000fe20000300000 */
.L_x_25:
[----:B------:R-:W-:Y:S01]  /*1c30*/  ISETP.NE.AND P0, PT, R19, RZ, PT ;  /* 0x000000ff1300720c */ /* 0x000fe20003f05270 */
[----:B------:R-:W-:Y:S01]  /*1c40*/  BSSY B0, `(.L_x_26) ;  /* 0x0000014000007945 */ /* 0x000fe20003800000 */
[----:B------:R-:W-:-:S11]  /*1c50*/  ISETP.GT.U32.AND P1, PT, R3, 0x1, PT ;  /* 0x000000010300780c */ /* 0x000fd60003f24070 */
[----:B------:R-:W-:Y:S05]  /*1c60*/  @!P0 BRA `(.L_x_27) ;  /* 0x0000000000448947 */ /* 0x000fea0003800000 */
[----:B------:R-:W-:Y:S01]  /*1c70*/  VIADD R5, R5, 0x1f ;  /* 0x0000001f05057836 */ /* 0x000fe20000000000 */
[----:B------:R-:W0:Y:S04]  /*1c80*/  S2R R10, SR_CgaCtaId ;  /* 0x00000000000a7919 */ /* 0x000e280000008800 */
[----:B------:R-:W-:-:S04]  /*1c90*/  SHF.R.S32.HI R6, RZ, 0x1f, R5 ;  /* 0x0000001fff067819 */ /* 0x000fc80000011405 */
[----:B------:R-:W-:Y:S02]  /*1ca0*/  LEA.HI R6, R6, R5, RZ, 0x5 ;  /* 0x0000000506067211 */ /* 0x000fe400078f28ff */
[----:B------:R-:W-:Y:S02]  /*1cb0*/  MOV R5, 0x400 ;  /* 0x0000040000057802 */ /* 0x000fe40000000f00 */
[----:B------:R-:W-:-:S04]  /*1cc0*/  SHF.R.S32.HI R6, RZ, 0x5, R6 ;  /* 0x00000005ff067819 */ /* 0x000fc80000011406 */
[----:B------:R-:W-:-:S05]  /*1cd0*/  VIMNMX R3, R6, 0x1, PT ;  /* 0x0000000106037848 */ /* 0x000fca0003fe0100 */
[----:B------:R-:W-:-:S05]  /*1ce0*/  IMAD.IADD R8, R6, 0x1, -R3 ;  /* 0x0000000106087824 */ /* 0x000fca00078e0a03 */
[----:B------:R-:W-:-:S05]  /*1cf0*/  SHF.R.U32.HI R6, RZ, 0x1, R8 ;  /* 0x00000001ff067819 */ /* 0x000fca0000011608 */
[----:B------:R-:W-:Y:S01]  /*1d00*/  IMAD.WIDE.U32 R6, R6, -0x6db6db6d, RZ ;  /* 0x9249249306067825 */ /* 0x000fe200078e00ff */
[----:B0-----:R-:W-:-:S04]  /*1d10*/  LEA R10, R10, R5, 0x18 ;  /* 0x000000050a0a7211 */ /* 0x001fc800078ec0ff */
[----:B------:R-:W-:-:S05]  /*1d20*/  SHF.R.U32.HI R3, RZ, 0x2, R7 ;  /* 0x00000002ff037819 */ /* 0x000fca0000011607 */
[----:B------:R-:W-:-:S04]  /*1d30*/  IMAD R3, R3, -0xe, R8 ;  /* 0xfffffff203037824 */ /* 0x000fc800078e0208 */
[----:B------:R-:W-:-:S04]  /*1d40*/  IMAD R3, R3, 0x8, R10 ;  /* 0x0000000803037824 */ /* 0x000fc800078e020a */
[----:B------:R-:W-:-:S05]  /*1d50*/  VIADD R3, R3, 0x38070 ;  /* 0x0003807003037836 */ /* 0x000fca0000000000 */
[----:B------:R-:W-:-:S04]  /*1d60*/  PRMT R3, R4, 0x654, R3 ;  /* 0x0000065404037816 */ /* 0x000fc80000000003 */
[----:B------:R0:W-:Y:S03]  /*1d70*/  SYNCS.ARRIVE.TRANS64.RED.A1T0 RZ, [R3+URZ], RZ ;  /* 0x000000ff03ff79a7 */ /* 0x0001e6000810043f */
.L_x_27:
[----:B------:R-:W-:Y:S05]  /*1d80*/  BSYNC B0 ;  /* 0x0000000000007941 */ /* 0x000fea0003800000 */
.L_x_26:
[----:B------:R-:W-:Y:S05]  /*1d90*/  @P1 BRA `(.L_x_24) ;  /* 0x0000000000041947 */ /* 0x000fea0003800000 */
[----:B------:R-:W-:Y:S01]  /*1da0*/  BPT.TRAP 0x1 ;  /* 0x000000040000795c */ /* 0x000fe20000300000 */
.L_x_24:
[----:B0-----:R-:W0:Y:S01]  /*1db0*/  S2R R3, SR_TID.X ;  /* 0x0000000000037919 */ /* 0x001e220000002100 */
[----:B------:R-:W1:Y:S01]  /*1dc0*/  LDC.64 R18, c[0x0][0x280] ;  /* 0x0000a000ff127b82 */ /* 0x000e620000000a00 */
[----:B------:R-:W4:Y:S07]  /*1dd0*/  S2R R11, SR_CTAID.X ;  /* 0x00000000000b7919 */ /* 0x000f2e0000002500 */
[----:B------:R-:W2:Y:S01]  /*1de0*/  LDC.64 R166, c[0x0][0x658] ;  /* 0x00019600ffa67b82 */ /* 0x000ea20000000a00 */
[----:B0-----:R-:W-:-:S04]  /*1df0*/  SHF.R.S32.HI R4, RZ, 0x1f, R3 ;  /* 0x0000001fff047819 */ /* 0x001fc80000011403 */
[----:B------:R-:W-:Y:S01]  /*1e00*/  LEA.HI R4, R4, R3, RZ, 0x7 ;  /* 0x0000000304047211 */ /* 0x000fe200078f38ff */
[----:B----4-:R-:W-:-:S03]  /*1e10*/  IMAD.SHL.U32 R10, R11, 0x80, RZ ;  /* 0x000000800b0a7824 */ /* 0x010fc600078e00ff */
[----:B------:R-:W-:Y:S02]  /*1e20*/  LOP3.LUT R4, R4, 0xffffff80, RZ, 0xc0, !PT ;  /* 0xffffff8004047812 */ /* 0x000fe400078ec0ff */
[----:B-1----:R-:W-:-:S03]  /*1e30*/  ISETP.GE.AND P0, PT, R10, R18, PT ;  /* 0x000000120a00720c */ /* 0x002fc60003f06270 */
[----:B------:R-:W-:-:S05]  /*1e40*/  IMAD.IADD R8, R3, 0x1, -R4 ;  /* 0x0000000103087824 */ /* 0x000fca00078e0a04 */
[----:B------:R-:W-:-:S04]  /*1e50*/  SHF.R.S32.HI R7, RZ, 0x1f, R8 ;  /* 0x0000001fff077819 */ /* 0x000fc80000011408 */
[CC--:B------:R-:W-:Y:S02]  /*1e60*/  LEA.HI R3, R7.reuse, R8.reuse, RZ, 0x2 ;  /* 0x0000000807037211 */ /* 0x0c0fe400078f10ff */
[----:B------:R-:W-:Y:S02]  /*1e70*/  LEA.HI R6, R7, R8, RZ, 0x5 ;  /* 0x0000000807067211 */ /* 0x000fe400078f28ff */
[--C-:B------:R-:W-:Y:S02]  /*1e80*/  SHF.R.S32.HI R4, RZ, 0x2, R3.reuse ;  /* 0x00000002ff047819 */ /* 0x100fe40000011403 */
[----:B------:R-:W-:Y:S02]  /*1e90*/  SHF.R.S32.HI R5, RZ, 0x1f, R3 ;  /* 0x0000001fff057819 */ /* 0x000fe40000011403 */
[----:B------:R-:W-:Y:S02]  /*1ea0*/  LOP3.LUT R3, R3, 0xfffffffc, RZ, 0xc0, !PT ;  /* 0xfffffffc03037812 */ /* 0x000fe400078ec0ff */
[----:B------:R-:W-:-:S02]  /*1eb0*/  LEA.HI R5, R5, R4, RZ, 0x3 ;  /* 0x0000000405057211 */ /* 0x000fc400078f18ff */
[----:B------:R-:W-:Y:S01]  /*1ec0*/  SHF.R.S32.HI R9, RZ, 0x5, R6 ;  /* 0x00000005ff097819 */ /* 0x000fe20000011406 */
[----:B------:R-:W-:Y:S01]  /*1ed0*/  IMAD.IADD R8, R8, 0x1, -R3 ;  /* 0x0000000108087824 */ /* 0x000fe200078e0a03 */
[----:B------:R-:W-:-:S03]  /*1ee0*/  LOP3.LUT R5, R5, 0xfffffff8, RZ, 0xc0, !PT ;  /* 0xfffffff805057812 */ /* 0x000fc600078ec0ff */
[----:B------:R-:W-:Y:S02]  /*1ef0*/  IMAD.SHL.U32 R12, R8, 0x2, RZ ;  /* 0x00000002080c7824 */ /* 0x000fe400078e00ff */
[----:B------:R-:W-:-:S03]  /*1f00*/  IMAD.IADD R4, R4, 0x1, -R5 ;  /* 0x0000000104047824 */ /* 0x000fc600078e0a05 */
[----:B------:R-:W-:Y:S02]  /*1f10*/  SHF.R.S32.HI R13, RZ, 0x1f, R12 ;  /* 0x0000001fff0d7819 */ /* 0x000fe4000001140c */
[----:B------:R-:W-:-:S03]  /*1f20*/  SHF.R.S32.HI R5, RZ, 0x1f, R4 ;  /* 0x0000001fff057819 */ /* 0x000fc60000011404 */
[----:B------:R-:W-:-:S04]  /*1f30*/  IMAD.WIDE R158, R9, 0x10, R4 ;  /* 0x00000010099e7825 */ /* 0x000fc800078e0204 */
[----:B------:R-:W-:Y:S01]  /*1f40*/  IMAD.WIDE R158, R11, 0x80, R158 ;  /* 0x000000800b9e7825 */ /* 0x000fe200078e029e */
[----:B--2---:R-:W-:Y:S06]  /*1f50*/  @P0 EXIT ;  /* 0x000000000000094d */ /* 0x004fec0003800000 */
[----:B------:R-:W-:Y:S01]  /*1f60*/  ULDC UR4, c[0x0][0x288] ;  /* 0x0000a20000047ab9 */ /* 0x000fe20000000800 */
[----:B------:R-:W-:Y:S01]  /*1f70*/  IMAD.SHL.U32 R155, R16, 0x80, RZ ;  /* 0x00000080109b7824 */ /* 0x000fe200078e00ff */
[----:B------:R-:W-:Y:S01]  /*1f80*/  ISETP.GE.AND P0, PT, R21, UR4, PT ;  /* 0x0000000415007c0c */ /* 0x000fe2000bf06270 */
[-C--:B------:R-:W-:Y:S01]  /*1f90*/  IMAD.WIDE.U32 R6, R158, R166.reuse, R12 ;  /* 0x000000a69e067225 */ /* 0x080fe200078e000c */
[----:B------:R-:W-:Y:S01]  /*1fa0*/  SHF.R.S32.HI R152, RZ, 0x1f, R21 ;  /* 0x0000001fff987819 */ /* 0x000fe20000011415 */
[----:B------:R-:W-:Y:S01]  /*1fb0*/  ULDC.64 UR4, c[0x0][0x660] ;  /* 0x0001980000047ab9 */ /* 0x000fe20000000a00 */
[----:B------:R-:W-:Y:S01]  /*1fc0*/  ISETP.GE.OR P0, PT, R155, R19, P0 ;  /* 0x000000139b00720c */ /* 0x000fe20000706670 */
[----:B------:R-:W-:Y:S01]  /*1fd0*/  IMAD R3, R159, R166, RZ ;  /* 0x000000a69f037224 */ /* 0x000fe200078e02ff */
[----:B------:R-:W-:Y:S01]  /*1fe0*/  SHF.R.S32.HI R153, RZ, 0x1f, R155 ;  /* 0x0000001fff997819 */ /* 0x000fe2000001149b */
[----:B------:R-:W-:Y:S01]  /*1ff0*/  IMAD R16, R152, UR4, RZ ;  /* 0x0000000498107c24 */ /* 0x000fe2000f8e02ff */
[----:B------:R-:W-:Y:S01]  /*2000*/  IADD3 R6, P1, R155, R6, RZ ;  /* 0x000000069b067210 */ /* 0x000fe20007f3e0ff */
[----:B------:R-:W-:-:S05]  /*2010*/  IMAD R3, R158, R167, R3 ;  /* 0x000000a79e037224 */ /* 0x000fca00078e0203 */
[----:B------:R-:W-:-:S03]  /*2020*/  IADD3.X R7, R153, R7, R3, P1, !PT ;  /* 0x0000000799077210 */ /* 0x000fc60000ffe403 */
[----:B------:R-:W-:Y:S05]  /*2030*/  @P0 EXIT ;  /* 0x000000000000094d */ /* 0x000fea0003800000 */
[----:B------:R-:W-:Y:S01]  /*2040*/  ULDC UR6, c[0x0][0x28c] ;  /* 0x0000a30000067ab9 */ /* 0x000fe20000000800 */
[C---:B------:R-:W-:Y:S01]  /*2050*/  IMAD R3, R21.reuse, UR5, R16 ;  /* 0x0000000515037c24 */ /* 0x040fe2000f8e0210 */
[----:B------:R-:W-:Y:S01]  /*2060*/  ISETP.GE.AND P0, PT, R162, UR6, PT ;  /* 0x00000006a2007c0c */ /* 0x000fe2000bf06270 */
[----:B------:R-:W-:Y:S01]  /*2070*/  ULDC UR6, c[0x0][0x290] ;  /* 0x0000a40000067ab9 */ /* 0x000fe20000000800 */
[----:B------:R-:W-:Y:S01]  /*2080*/  SHF.R.S32.HI R16, RZ, 0x1f, R14 ;  /* 0x0000001fff107819 */ /* 0x000fe2000001140e */
[----:B------:R-:W-:Y:S01]  /*2090*/  IMAD.WIDE.U32 R6, R21, UR4, R6 ;  /* 0x0000000415067c25 */ /* 0x000fe2000f8e0006 */
[----:B------:R-:W-:Y:S01]  /*20a0*/  ISETP.GE.OR P0, PT, R14, UR6, P0 ;  /* 0x000000060e007c0c */ /* 0x000fe20008706670 */
[----:B------:R-:W-:Y:S01]  /*20b0*/  ULDC.64 UR4, c[0x0][0x670] ;  /* 0x00019c0000047ab9 */ /* 0x000fe20000000a00 */
[----:B------:R-:W-:Y:S01]  /*20c0*/  SHF.R.S32.HI R15, RZ, 0x1f, R162 ;  /* 0x0000001fff0f7819 */ /* 0x000fe200000114a2 */
[----:B------:R-:W-:Y:S02]  /*20d0*/  IMAD.IADD R7, R7, 0x1, R3 ;  /* 0x0000000107077824 */ /* 0x000fe400078e0203 */
[----:B------:R-:W-:-:S02]  /*20e0*/  IMAD R11, R16, UR4, RZ ;  /* 0x00000004100b7c24 */ /* 0x000fc4000f8e02ff */
[----:B------:R-:W-:-:S04]  /*20f0*/  IMAD.WIDE.U32 R6, R14, UR4, R6 ;  /* 0x000000040e067c25 */ /* 0x000fc8000f8e0006 */
[----:B------:R-:W-:Y:S02]  /*2100*/  IMAD R11, R14, UR5, R11 ;  /* 0x000000050e0b7c24 */ /* 0x000fe4000f8e020b */
[----:B------:R-:W-:Y:S01]  /*2110*/  IMAD R3, R9, -0x10, -R10 ;  /* 0xfffffff009037824 */ /* 0x000fe200078e0a0a */
[----:B------:R-:W-:Y:S06]  /*2120*/  @P0 EXIT ;  /* 0x000000000000094d */ /* 0x000fec0003800000 */
[----:B------:R-:W-:Y:S01]  /*2130*/  ULDC.64 UR4, c[0x0][0x668] ;  /* 0x00019a0000047ab9 */ /* 0x000fe20000000a00 */
[----:B---3-5:R-:W-:Y:S01]  /*2140*/  FSETP.NEU.AND P1, PT, R2, RZ, PT ;  /* 0x000000ff0200720b */ /* 0x028fe20003f2d000 */
[----:B------:R-:W-:Y:S01]  /*2150*/  IMAD.IADD R7, R7, 0x1, R11 ;  /* 0x0000000107077824 */ /* 0x000fe200078e020b */
[----:B------:R-:W-:Y:S01]  /*2160*/  IADD3 R3, R3, R18, -R4 ;  /* 0x0000001203037210 */ /* 0x000fe20007ffe804 */
[----:B------:R-:W-:Y:S01]  /*2170*/  IMAD R5, R15, UR4, RZ ;  /* 0x000000040f057c24 */ /* 0x000fe2000f8e02ff */
[----:B------:R-:W-:Y:S01]  /*2180*/  SHF.L.U64.HI R157, R166, 0x6, R167 ;  /* 0x00000006a69d7819 */ /* 0x000fe200000102a7 */
[----:B------:R-:W-:Y:S01]  /*2190*/  IMAD R8, R8, -0x2, R19 ;  /* 0xfffffffe08087824 */ /* 0x000fe200078e0213 */
[----:B------:R-:W-:Y:S01]  /*21a0*/  SHF.L.U64.HI R167, R166, 0x3, R167 ;  /* 0x00000003a6a77819 */ /* 0x000fe200000102a7 */
[C---:B------:R-:W-:Y:S02]  /*21b0*/  IMAD R9, R162.reuse, UR5, R5 ;  /* 0x00000005a2097c24 */ /* 0x040fe4000f8e0205 */
[----:B------:R-:W-:Y:S01]  /*21c0*/  IMAD.WIDE.U32 R10, R162, UR4, R6 ;  /* 0x00000004a20a7c25 */ /* 0x000fe2000f8e0006 */
[----:B------:R-:W-:-:S03]  /*21d0*/  ULDC.64 UR4, c[0x0][0x640] ;  /* 0x0001900000047ab9 */ /* 0x000fc60000000a00 */
[----:B------:R-:W-:Y:S02]  /*21e0*/  IMAD.IADD R4, R8, 0x1, -R155 ;  /* 0x0000000108047824 */ /* 0x000fe400078e0a9b */
[----:B------:R-:W-:Y:S02]  /*21f0*/  IMAD R5, R15, UR4, RZ ;  /* 0x000000040f057c24 */ /* 0x000fe4000f8e02ff */
[----:B------:R-:W-:Y:S01]  /*2200*/  IMAD.SHL.U32 R20, R166, 0x40, RZ ;  /* 0x00000040a6147824 */ /* 0x000fe200078e00ff */
[----:B------:R-:W-:Y:S01]  /*2210*/  ISETP.GT.AND P5, PT, R4, RZ, PT ;  /* 0x000000ff0400720c */ /* 0x000fe20003fa4270 */
[----:B------:R-:W-:Y:S02]  /*2220*/  IMAD R161, R162, UR5, R5 ;  /* 0x00000005a2a17c24 */ /* 0x000fe4000f8e0205 */
[----:B------:R-:W-:Y:S01]  /*2230*/  IMAD.SHL.U32 R156, R166, 0x8, RZ ;  /* 0x00000008a69c7824 */ /* 0x000fe200078e00ff */
[----:B------:R-:W-:Y:S01]  /*2240*/  ISETP.GT.AND P0, PT, R3, RZ, P5 ;  /* 0x000000ff0300720c */ /* 0x000fe20002f04270 */
[----:B------:R-:W-:Y:S01]  /*2250*/  IMAD.IADD R23, R11, 0x1, R9 ;  /* 0x000000010b177824 */ /* 0x000fe200078e0209 */
[----:B------:R-:W-:Y:S11]  /*2260*/  @!P1 BRA `(.L_x_28) ;  /* 0x00000064000c9947 */ /* 0x000ff60003800000 */
[----:B------:R-:W-:Y:S01]  /*2270*/  IADD3 R6, P1, R155, R12, RZ ;  /* 0x0000000c9b067210 */ /* 0x000fe20007f3e0ff */
[----:B------:R-:W-:Y:S01]  /*2280*/  ULDC.64 UR6, c[0x0][0x638] ;  /* 0x00018e0000067ab9 */ /* 0x000fe20000000a00 */
[----:B------:R-:W-:Y:S01]  /*2290*/  ULDC.64 UR8, c[0x0][0x648] ;  /* 0x0001920000087ab9 */ /* 0x000fe20000000a00 */
[----:B------:R-:W-:Y:S01]  /*22a0*/  IMAD R152, R152, UR6, RZ ;  /* 0x0000000698987c24 */ /* 0x000fe2000f8e02ff */
[----:B------:R-:W-:Y:S01]  /*22b0*/  ULDC.64 UR10, c[0x0][0x630] ;  /* 0x00018c00000a7ab9 */ /* 0x000fe20000000a00 */
[----:B------:R-:W-:Y:S01]  /*22c0*/  IMAD.X R7, R153, 0x1, R13, P1 ;  /* 0x0000000199077824 */ /* 0x000fe200008e060d */
[----:B------:R-:W-:Y:S01]  /*22d0*/  ULDC.64 UR14, c[0x0][0x628] ;  /* 0x00018a00000e7ab9 */ /* 0x000fe20000000a00 */
[C---:B------:R-:W-:Y:S02]  /*22e0*/  IMAD R152, R21.reuse, UR7, R152 ;  /* 0x0000000715987c24 */ /* 0x040fe4000f8e0298 */
[----:B------:R-:W-:-:S04]  /*22f0*/  IMAD.WIDE.U32 R6, R21, UR6, R6 ;  /* 0x0000000615067c25 */ /* 0x000fc8000f8e0006 */
[----:B------:R-:W-:Y:S02]  /*2300*/  IMAD R5, R16, UR8, RZ ;  /* 0x0000000810057c24 */ /* 0x000fe4000f8e02ff */
[----:B------:R-:W-:Y:S02]  /*2310*/  IMAD.IADD R7, R7, 0x1, R152 ;  /* 0x0000000107077824 */ /* 0x000fe400078e0298 */
[C---:B------:R-:W-:Y:S02]  /*2320*/  IMAD R154, R14.reuse, UR9, R5 ;  /* 0x000000090e9a7c24 */ /* 0x040fe4000f8e0205 */
[----:B------:R-:W-:-:S04]  /*2330*/  IMAD.WIDE.U32 R6, R14, UR8, R6 ;  /* 0x000000080e067c25 */ /* 0x000fc8000f8e0006 */
[----:B------:R-:W-:Y:S02]  /*2340*/  IMAD.IADD R7, R7, 0x1, R154 ;  /* 0x0000000107077824 */ /* 0x000fe400078e029a */
[----:B------:R-:W-:Y:S02]  /*2350*/  IMAD R5, R159, UR10, RZ ;  /* 0x0000000a9f057c24 */ /* 0x000fe4000f8e02ff */
[----:B------:R-:W-:-:S04]  /*2360*/  IMAD.WIDE.U32 R16, R162, UR4, R6 ;  /* 0x00000004a2107c25 */ /* 0x000fc8000f8e0006 */
[----:B------:R-:W-:Y:S02]  /*2370*/  IMAD.IADD R19, R161, 0x1, R17 ;  /* 0x00000001a1137824 */ /* 0x000fe400078e0211 */
[----:B------:R-:W-:Y:S02]  /*2380*/  IMAD.MOV.U32 R18, RZ, RZ, R16 ;  /* 0x000000ffff127224 */ /* 0x000fe400078e0010 */
[C---:B------:R-:W-:Y:S02]  /*2390*/  IMAD R15, R158.reuse, UR11, R5 ;  /* 0x0000000b9e0f7c24 */ /* 0x040fe4000f8e0205 */
[----:B------:R-:W-:-:S04]  /*23a0*/  IMAD.WIDE.U32 R6, R158, UR10, R18 ;  /* 0x0000000a9e067c25 */ /* 0x000fc8000f8e0012 */
[----:B------:R-:W-:Y:S01]  /*23b0*/  IMAD.IADD R5, R7, 0x1, R15 ;  /* 0x0000000107057824 */ /* 0x000fe200078e020f */
[----:B------:R-:W-:-:S04]  /*23c0*/  LEA R8, P1, R6, UR14, 0x1 ;  /* 0x0000000e06087c11 */ /* 0x000fc8000f8208ff */
[----:B------:R-:W-:-:S05]  /*23d0*/  LEA.HI.X R9, R6, UR15, R5, 0x1, P1 ;  /* 0x0000000f06097c11 */ /* 0x000fca00088f0c05 */
[----:B------:R0:W2:Y:S01]  /*23e0*/  @P0 LDG.E.LTC128B.U16 R5, desc[UR12][R8.64] ;  /* 0x0000000c08050981 */ /* 0x0000a2000c1e1520 */
[----:B------:R-:W-:Y:S01]  /*23f0*/  IMAD.WIDE.U32 R162, R162, UR4, RZ ;  /* 0x00000004a2a27c25 */ /* 0x000fe2000f8e00ff */
[----:B------:R-:W-:Y:S01]  /*2400*/  ULDC.64 UR4, c[0x0][0x650] ;  /* 0x0001940000047ab9 */ /* 0x000fe20000000a00 */
[----:B------:R-:W-:Y:S01]  /*2410*/  ISETP.GT.AND P4, PT, R4, 0x1, PT ;  /* 0x000000010400780c */ /* 0x000fe20003f84270 */
[----:B------:R-:W-:Y:S01]  /*2420*/  BSSY B0, `(.L_x_29) ;  /* 0x0000019000007945 */ /* 0x000fe20003800000 */
[----:B------:R-:W-:Y:S02]  /*2430*/  IMAD.IADD R161, R163, 0x1, R161 ;  /* 0x00000001a3a17824 */ /* 0x000fe400078e02a1 */
[----:B------:R-:W-:-:S04]  /*2440*/  IMAD.MOV.U32 R160, RZ, RZ, R162 ;  /* 0x000000ffffa07224 */ /* 0x000fc800078e00a2 */
[----:B------:R-:W-:-:S04]  /*2450*/  IMAD.WIDE.U32 R6, R158, UR10, R160 ;  /* 0x0000000a9e067c25 */ /* 0x000fc8000f8e00a0 */
[----:B------:R-:W-:Y:S02]  /*2460*/  IMAD.IADD R7, R15, 0x1, R7 ;  /* 0x000000010f077824 */ /* 0x000fe400078e0207 */
[----:B------:R-:W-:-:S04]  /*2470*/  IMAD.WIDE.U32 R6, R14, UR8, R6 ;  /* 0x000000080e067c25 */ /* 0x000fc8000f8e0006 */
[----:B------:R-:W-:Y:S02]  /*2480*/  IMAD.IADD R7, R154, 0x1, R7 ;  /* 0x000000019a077824 */ /* 0x000fe400078e0207 */
[----:B------:R-:W-:-:S04]  /*2490*/  IMAD.WIDE.U32 R6, R21, UR6, R6 ;  /* 0x0000000615067c25 */ /* 0x000fc8000f8e0006 */
[----:B------:R-:W-:Y:S01]  /*24a0*/  IMAD.IADD R22, R152, 0x1, R7 ;  /* 0x0000000198167824 */ /* 0x000fe200078e0207 */
[----:B0-----:R-:W-:Y:S02]  /*24b0*/  IADD3 R9, P2, P3, R155, R6, R12 ;  /* 0x000000069b097210 */ /* 0x001fe40007b5e00c */
[C---:B------:R-:W-:Y:S02]  /*24c0*/  LEA R6, P1, R10.reuse, UR4, 0x1 ;  /* 0x000000040a067c11 */ /* 0x040fe4000f8208ff */
[----:B------:R-:W-:Y:S02]  /*24d0*/  IADD3.X R22, R153, R22, R13, P2, P3 ;  /* 0x0000001699167210 */ /* 0x000fe400017e640d */
[----:B------:R-:W-:Y:S02]  /*24e0*/  LEA.HI.X R7, R10, UR5, R23, 0x1, P1 ;  /* 0x000000050a077c11 */ /* 0x000fe400088f0c17 */
[----:B------:R-:W-:Y:S02]  /*24f0*/  ISETP.GT.AND P1, PT, R3, RZ, P4 ;  /* 0x000000ff0300720c */ /* 0x000fe40002724270 */
[----:B------:R-:W-:-:S04]  /*2500*/  LEA R8, P2, R9, UR14, 0x1 ;  /* 0x0000000e09087c11 */ /* 0x000fc8000f8408ff */
[----:B------:R-:W-:Y:S01]  /*2510*/  LEA.HI.X R9, R9, UR15, R22, 0x1, P2 ;  /* 0x0000000f09097c11 */ /* 0x000fe200090f0c16 */
[----:B--2---:R-:W-:-:S04]  /*2520*/  IMAD.U32 R11, R5, 0x10000, RZ ;  /* 0x00010000050b7824 */ /* 0x004fc800078e00ff */
[----:B------:R-:W-:-:S04]  /*2530*/  FMUL R11, R11, R2 ;  /* 0x000000020b0b7220 */ /* 0x000fc80000400000 */
[C---:B------:R-:W-:Y:S01]  /*2540*/  FFMA R11, R88.reuse, R0, R11 ;  /* 0x00000000580b7223 */ /* 0x040fe2000000000b */
[----:B------:R-:W-:-:S04]  /*2550*/  LOP3.LUT R88, R88, 0xfffffffd, RZ, 0xc0, !PT ;  /* 0xfffffffd58587812 */ /* 0x000fc800078ec0ff */
[----:B------:R-:W-:Y:S02]  /*2560*/  F2FP.BF16.F32.PACK_AB R11, RZ, R11 ;  /* 0x0000000bff0b723e */ /* 0x000fe400000010ff */
[----:B------:R-:W-:-:S03]  /*2570*/  @P4 LOP3.LUT R88, R88, 0x2, RZ, 0xfc, !PT ;  /* 0x0000000258584812 */ /* 0x000fc600078efcff */
[----:B------:R0:W-:Y:S01]  /*2580*/  @P0 STG.E.U16 desc[UR12][R6.64], R11 ;  /* 0x0000000b06000986 */ /* 0x0001e2000c10150c */
[----:B------:R-:W-:Y:S05]  /*2590*/  @!P1 BRA `(.L_x_30) ;  /* 0x0000000000049947 */ /* 0x000fea0003800000 */
[----:B------:R1:W5:Y:S02]  /*25a0*/  LDG.E.LTC128B.U16 R5, desc[UR12][R8.64+0x2] ;  /* 0x0000020c08057981 */ /* 0x000364000c1e1520 */
.L_x_30:
[----:B------:R-:W-:Y:S05]  /*25b0*/  BSYNC B0 ;  /* 0x0000000000007941 */ /* 0x000fea0003800000 */
.L_x_29:
[----:B------:R-:W-:Y:S01]  /*25c0*/  USHF.L.U32 UR4, UR10, 0x3, URZ ;  /* 0x000000030a047899 */ /* 0x000fe2000800063f */
[----:B0----5:R-:W-:Y:S01]  /*25d0*/  IMAD.U32 R11, R5, 0x10000, RZ ;  /* 0x00010000050b7824 */ /* 0x021fe200078e00ff */
[----:B------:R-:W-:Y:S01]  /*25e0*/  USHF.L.U64.HI UR5, UR10, 0x3, UR11 ;  /* 0x000000030a057899 */ /* 0x000fe2000801020b */
[----:B------:R-:W-:Y:S02]  /*25f0*/  ISETP.GT.AND P0, PT, R3, 0x8, P5 ;  /* 0x000000080300780c */ /* 0x000fe40002f04270 */
[----:B------:R-:W-:Y:S01]  /*2600*/  FMUL R22, R11, R2 ;  /* 0x000000020b167220 */ /* 0x000fe20000400000 */
[----:B------:R-:W-:Y:S02]  /*2610*/  IMAD.U32 R164, RZ, RZ, UR4 ;  /* 0x00000004ffa47e24 */ /* 0x000fe4000f8e00ff */
[----:B------:R-:W-:Y:S02]  /*2620*/  IMAD.U32 R165, RZ, RZ, UR5 ;  /* 0x00000005ffa57e24 */ /* 0x000fe4000f8e00ff */
[----:B------:R-:W-:Y:S01]  /*2630*/  FFMA R22, R89, R0, R22 ;  /* 0x0000000059167223 */ /* 0x000fe20000000016 */
[----:B------:R-:W-:Y:S01]  /*2640*/  PRMT R89, R5, 0x7610, R89 ;  /* 0x0000761005597816 */ /* 0x000fe20000000059 */
[----:B------:R-:W-:-:S03]  /*2650*/  IMAD.WIDE.U32 R10, R158, UR10, R164 ;  /* 0x0000000a9e0a7c25 */ /* 0x000fc6000f8e00a4 */
[----:B------:R-:W-:Y:S01]  /*2660*/  F2FP.BF16.F32.PACK_AB R23, RZ, R22 ;  /* 0x00000016ff17723e */ /* 0x000fe200000010ff */
[----:B------:R-:W-:Y:S01]  /*2670*/  IMAD.IADD R15, R15, 0x1, R11 ;  /* 0x000000010f0f7824 */ /* 0x000fe200078e020b */
[----:B------:R-:W-:Y:S02]  /*2680*/  IADD3 R11, P2, R16, R10, RZ ;  /* 0x0000000a100b7210 */ /* 0x000fe40007f5e0ff */
[----:B------:R-:W-:-:S03]  /*2690*/  PRMT R168, R23, 0x7610, R168 ;  /* 0x0000761017a87816 */ /* 0x000fc600000000a8 */
[----:B------:R-:W-:Y:S01]  /*26a0*/  IMAD.X R166, R15, 0x1, R19, P2 ;  /* 0x000000010fa67824 */ /* 0x000fe200010e0613 */
[C---:B------:R-:W-:Y:S01]  /*26b0*/  LEA R22, P2, R11.reuse, UR14, 0x1 ;  /* 0x0000000e0b167c11 */ /* 0x040fe2000f8408ff */
[----:B------:R0:W-:Y:S03]  /*26c0*/  @P1 STG.E.U16 desc[UR12][R6.64+0x2], R168 ;  /* 0x000002a806001986 */ /* 0x0001e6000c10150c */
[----:B------:R-:W-:-:S05]  /*26d0*/  LEA.HI.X R23, R11, UR15, R166, 0x1, P2 ;  /* 0x0000000f0b177c11 */ /* 0x000fca00090f0ca6 */
[----:B------:R2:W3:Y:S01]  /*26e0*/  @P0 LDG.E.LTC128B.U16 R89, desc[UR12][R22.64] ;  /* 0x0000000c16590981 */ /* 0x0004e2000c1e1520 */
[----:B------:R-:W-:Y:S01]  /*26f0*/  IADD3 R10, P1, R162, R10, RZ ;  /* 0x0000000aa20a7210 */ /* 0x000fe20007f3e0ff */
[----:B------:R-:W-:Y:S04]  /*2700*/  BSSY B0, `(.L_x_31) ;  /* 0x0000016000007945 */ /* 0x000fe80003800000 */
[----:B------:R-:W-:Y:S01]  /*2710*/  IMAD.X R11, R15, 0x1, R161, P1 ;  /* 0x000000010f0b7824 */ /* 0x000fe200008e06a1 */
[----:B------:R-:W-:Y:S01]  /*2720*/  SHF.L.U64.HI R15, R156, 0x1, R167 ;  /* 0x000000019c0f7819 */ /* 0x000fe200000102a7 */
[----:B------:R-:W-:-:S04]  /*2730*/  IMAD.WIDE.U32 R10, R14, UR8, R10 ;  /* 0x000000080e0a7c25 */ /* 0x000fc8000f8e000a */
[----:B------:R-:W-:Y:S02]  /*2740*/  IMAD.IADD R11, R154, 0x1, R11 ;  /* 0x000000019a0b7824 */ /* 0x000fe400078e020b */
[----:B------:R-:W-:-:S04]  /*2750*/  IMAD.WIDE.U32 R10, R21, UR6, R10 ;  /* 0x00000006150a7c25 */ /* 0x000fc8000f8e000a */
[----:B--2---:R-:W-:Y:S01]  /*2760*/  IMAD.IADD R23, R152, 0x1, R11 ;  /* 0x0000000198177824 */ /* 0x004fe200078e020b */
[----:B------:R-:W-:Y:S01]  /*2770*/  IADD3 R11, P2, P3, R155, R10, R12 ;  /* 0x0000000a9b0b7210 */ /* 0x000fe20007b5e00c */
[----:B---3--:R-:W-:-:S04]  /*2780*/  IMAD.U32 R5, R89, 0x10000, RZ ;  /* 0x0001000059057824 */ /* 0x008fc800078e00ff */
[----:B------:R-:W-:-:S04]  /*2790*/  FMUL R5, R5, R2 ;  /* 0x0000000205057220 */ /* 0x000fc80000400000 */
[----:B------:R-:W-:Y:S01]  /*27a0*/  FFMA R90, R90, R0, R5 ;  /* 0x000000005a5a7223 */ /* 0x000fe20000000005 */
[----:B------:R-:W-:-:S04]  /*27b0*/  IMAD.SHL.U32 R5, R156, 0x2, RZ ;  /* 0x000000029c057824 */ /* 0x000fc800078e00ff */
[----:B------:R-:W-:Y:S02]  /*27c0*/  F2FP.BF16.F32.PACK_AB R156, RZ, R90 ;  /* 0x0000005aff9c723e */ /* 0x000fe400000010ff */
[----:B------:R-:W-:Y:S02]  /*27d0*/  IADD3 R22, P1, R5, R6, RZ ;  /* 0x0000000605167210 */ /* 0x000fe40007f3e0ff */
[----:B------:R-:W-:Y:S02]  /*27e0*/  IADD3.X R90, R153, R23, R13, P2, P3 ;  /* 0x00000017995a7210 */ /* 0x000fe400017e640d */
[----:B------:R-:W-:Y:S01]  /*27f0*/  ISETP.GT.AND P2, PT, R3, 0x8, P4 ;  /* 0x000000080300780c */ /* 0x000fe20002744270 */
[----:B------:R-:W-:Y:S01]  /*2800*/  IMAD.X R23, R15, 0x1, R7, P1 ;  /* 0x000000010f177824 */ /* 0x000fe200008e0607 */
[----:B------:R-:W-:-:S04]  /*2810*/  LEA R10, P3, R11, UR14, 0x1 ;  /* 0x0000000e0b0a7c11 */ /* 0x000fc8000f8608ff */
[----:B------:R0:W-:Y:S01]  /*2820*/  @P0 STG.E.U16 desc[UR12][R22.64], R156 ;  /* 0x0000009c16000986 */ /* 0x0001e2000c10150c */
[----:B------:R-:W-:-:S06]  /*2830*/  LEA.HI.X R11, R11, UR15, R90, 0x1, P3 ;  /* 0x0000000f0b0b7c11 */ /* 0x000fcc00098f0c5a */
[----:B------:R-:W-:Y:S05]  /*2840*/  @!P2 BRA `(.L_x_32) ;  /* 0x000000000004a947 */ /* 0x000fea0003800000 */
[----:B------:R2:W5:Y:S02]  /*2850*/  LDG.E.LTC128B.U16 R89, desc[UR12][R10.64+0x2] ;  /* 0x0000020c0a597981 */ /* 0x000564000c1e1520 */
.L_x_32:
[----:B------:R-:W-:Y:S05]  /*2860*/  BSYNC B0 ;  /* 0x0000000000007941 */ /* 0x000fea0003800000 */
.L_x_31:
[----:B-----5:R-:W-:Y:S01]  /*2870*/  IMAD.U32 R167, R89, 0x10000, RZ ;  /* 0x0001000059a77824 */ /* 0x020fe200078e00ff */
[----:B------:R-:W-:Y:S01]  /*2880*/  ISETP.GT.AND P3, PT, R4, 0x8, PT ;  /* 0x000000080400780c */ /* 0x000fe20003f64270 */
[----:B------:R-:W-:Y:S01]  /*2890*/  BSSY B0, `(.L_x_33) ;  /* 0x000000a000007945 */ /* 0x000fe20003800000 */
[----:B------:R-:W-:Y:S01]  /*28a0*/  LOP3.LUT R88, R88, 0xfffffffb, RZ, 0xc0, !PT ;  /* 0xfffffffb58587812 */ /* 0x000fe200078ec0ff */
[----:B------:R-:W-:Y:S01]  /*28b0*/  FMUL R90, R167, R2 ;  /* 0x00000002a75a7220 */ /* 0x000fe20000400000 */
[----:B------:R-:W-:-:S03]  /*28c0*/  ISETP.GT.AND P0, PT, R3, RZ, P3 ;  /* 0x000000ff0300720c */ /* 0x000fc60001f04270 */
[----:B------:R-:W-:-:S05]  /*28d0*/  FFMA R90, R91, R0, R90 ;  /* 0x000000005b5a7223 */ /* 0x000fca000000005a */
[----:B------:R-:W-:Y:S02]  /*28e0*/  F2FP.BF16.F32.PACK_AB R90, RZ, R90 ;  /* 0x0000005aff5a723e */ /* 0x000fe400000010ff */
[----:B------:R-:W-:-:S03]  /*28f0*/  @P3 LOP3.LUT R88, R88, 0x4, RZ, 0xfc, !PT ;  /* 0x0000000458583812 */ /* 0x000fc600078efcff */
[----:B------:R3:W-:Y:S01]  /*2900*/  @P2 STG.E.U16 desc[UR12][R22.64+0x2], R90 ;  /* 0x0000025a16002986 */ /* 0x0007e2000c10150c */
[----:B------:R-:W-:Y:S05]  /*2910*/  @!P0 BRA `(.L_x_34) ;  /* 0x0000000000048947 */ /* 0x000fea0003800000 */
[----:B------:R4:W5:Y:S02]  /*2920*/  LDG.E.LTC128B.U16 R89, desc[UR12][R8.64+0x10] ;  /* 0x0000100c08597981 */ /* 0x000964000c1e1520 */
.L_x_34:
[----:B------:R-:W-:Y:S05]  /*2930*/  BSYNC B0 ;  /* 0x0000000000007941 */ /* 0x000fea0003800000 */
.L_x_33:
        /* <DEDUP_REMOVED lines=12> */
.L_x_36:
[----:B------:R-:W-:Y:S05]  /*2a00*/  BSYNC B0 ;  /* 0x0000000000007941 */ /* 0x000fea0003800000 */
.L_x_35:
[----:B0----5:R-:W-:Y:S01]  /*2a10*/  IMAD.U32 R91, R89, 0x10000, RZ ;  /* 0x00010000595b7824 */ /* 0x021fe200078e00ff */
[----:B------:R-:W-:Y:S01]  /*2a20*/  IADD3 R167, P0, R158, 0x40, RZ ;  /* 0x000000409ea77810 */ /* 0x000fe20007f1e0ff */
[----:B------:R-:W-:Y:S02]  /*2a30*/  BSSY B0, `(.L_x_37) ;  /* 0x000000d000007945 */ /* 0x000fe40003800000 */
[----:B---3--:R-:W-:Y:S02]  /*2a40*/  FMUL R90, R91, R2 ;  /* 0x000000025b5a7220 */ /* 0x008fe40000400000 */
[----:B------:R-:W-:Y:S01]  /*2a50*/  IMAD.X R158, RZ, RZ, R159, P0 ;  /* 0x000000ffff9e7224 */ /* 0x000fe200000e069f */
[----:B------:R-:W-:Y:S01]  /*2a60*/  ISETP.GT.AND P0, PT, R3, 0x8, P3 ;  /* 0x000000080300780c */ /* 0x000fe20001f04270 */
[----:B------:R-:W-:Y:S02]  /*2a70*/  FFMA R90, R93, R0, R90 ;  /* 0x000000005d5a7223 */ /* 0x000fe4000000005a */
[----:B------:R-:W-:-:S03]  /*2a80*/  IMAD R158, R158, UR10, RZ ;  /* 0x0000000a9e9e7c24 */ /* 0x000fc6000f8e02ff */
[----:B------:R-:W-:Y:S01]  /*2a90*/  F2FP.BF16.F32.PACK_AB R92, RZ, R90 ;  /* 0x0000005aff5c723e */ /* 0x000fe200000010ff */
[C---:B------:R-:W-:Y:S02]  /*2aa0*/  IMAD R169, R167.reuse, UR11, R158 ;  /* 0x0000000ba7a97c24 */ /* 0x040fe4000f8e029e */
[----:B------:R-:W-:Y:S02]  /*2ab0*/  IMAD.WIDE.U32 R90, R167, UR10, R160 ;  /* 0x0000000aa75a7c25 */ /* 0x000fe4000f8e00a0 */
[----:B------:R0:W-:Y:S02]  /*2ac0*/  @P1 STG.E.U16 desc[UR12][R6.64+0x12], R92 ;  /* 0x0000125c06001986 */ /* 0x0001e4000c10150c */
[----:B------:R-:W-:Y:S01]  /*2ad0*/  IMAD.IADD R93, R169, 0x1, R91 ;  /* 0x00000001a95d7824 */ /* 0x000fe200078e025b */
[----:B------:R-:W-:Y:S06]  /*2ae0*/  @!P0 BRA `(.L_x_38) ;  /* 0x0000000000048947 */ /* 0x000fec0003800000 */
[----:B------:R3:W5:Y:S02]  /*2af0*/  LDG.E.LTC128B.U16 R89, desc[UR12][R10.64+0x10] ;  /* 0x0000100c0a597981 */ /* 0x000764000c1e1520 */
.L_x_38:
[----:B------:R-:W-:Y:S05]  /*2b00*/  BSYNC B0 ;  /* 0x0000000000007941 */ /* 0x000fea0003800000 */
.L_x_37:
[----:B------:R-:W-:Y:S01]  /*2b10*/  IMAD.WIDE.U32 R158, R167, UR10, R164 ;  /* 0x0000000aa79e7c25 */ /* 0x000fe2000f8e00a4 */
[----:B------:R-:W-:Y:S03]  /*2b20*/  BSSY B0, `(.L_x_39) ;  /* 0x0000017000007945 */ /* 0x000fe60003800000 */
[----:B0-----:R-:W-:Y:S02]  /*2b30*/  IMAD.MOV.U32 R92, RZ, RZ, R90 ;  /* 0x000000ffff5c7224 */ /* 0x001fe400078e005a */
[----:B-----5:R-:W-:Y:S02]  /*2b40*/  IMAD.U32 R163, R89, 0x10000, RZ ;  /* 0x0001000059a37824 */ /* 0x020fe400078e00ff */
[----:B------:R-:W-:Y:S01]  /*2b50*/  IMAD.WIDE.U32 R90, R14, UR8, R92 ;  /* 0x000000080e5a7c25 */ /* 0x000fe2000f8e005c */
[----:B------:R-:W-:-:S03]  /*2b60*/  IADD3 R92, P1, R162, R158, RZ ;  /* 0x0000009ea25c7210 */ /* 0x000fc60007f3e0ff */
[----:B------:R-:W-:Y:S01]  /*2b70*/  FMUL R163, R163, R2 ;  /* 0x00000002a3a37220 */ /* 0x000fe20000400000 */
[----:B------:R-:W-:-:S03]  /*2b80*/  IMAD.IADD R165, R169, 0x1, R159 ;  /* 0x00000001a9a57824 */ /* 0x000fc600078e029f */
[----:B------:R-:W-:Y:S01]  /*2b90*/  FFMA R163, R94, R0, R163 ;  /* 0x000000005ea37223 */ /* 0x000fe200000000a3 */
[----:B------:R-:W-:Y:S02]  /*2ba0*/  IMAD.IADD R91, R154, 0x1, R91 ;  /* 0x000000019a5b7824 */ /* 0x000fe400078e025b */
[----:B------:R-:W-:Y:S01]  /*2bb0*/  IMAD.X R93, R165, 0x1, R161, P1 ;  /* 0x00000001a55d7824 */ /* 0x000fe200008e06a1 */
[----:B------:R-:W-:Y:S01]  /*2bc0*/  ISETP.GT.AND P1, PT, R3, 0x8, P2 ;  /* 0x000000080300780c */ /* 0x000fe20001724270 */
[----:B------:R-:W-:Y:S01]  /*2bd0*/  IMAD.WIDE.U32 R90, R21, UR6, R90 ;  /* 0x00000006155a7c25 */ /* 0x000fe2000f8e005a */
[----:B------:R-:W-:-:S03]  /*2be0*/  F2FP.BF16.F32.PACK_AB R163, RZ, R163 ;  /* 0x000000a3ffa3723e */ /* 0x000fc600000010ff */
[----:B------:R-:W-:Y:S01]  /*2bf0*/  IMAD.WIDE.U32 R92, R14, UR8, R92 ;  /* 0x000000080e5c7c25 */ /* 0x000fe2000f8e005c */
[----:B------:R-:W-:Y:S01]  /*2c00*/  PRMT R14, R89, 0x7610, R14 ;  /* 0x00007610590e7816 */ /* 0x000fe2000000000e */
[----:B------:R0:W-:Y:S01]  /*2c10*/  @P0 STG.E.U16 desc[UR12][R22.64+0x10], R163 ;  /* 0x000010a316000986 */ /* 0x0001e2000c10150c */
[----:B------:R-:W-:Y:S01]  /*2c20*/  IADD3 R94, P0, P2, R155, R90, R12 ;  /* 0x0000005a9b5e7210 */ /* 0x000fe20007a1e00c */
[----:B------:R-:W-:Y:S02]  /*2c30*/  IMAD.IADD R161, R152, 0x1, R91 ;  /* 0x0000000198a17824 */ /* 0x000fe400078e025b */
[----:B------:R-:W-:-:S03]  /*2c40*/  IMAD.IADD R93, R154, 0x1, R93 ;  /* 0x000000019a5d7824 */ /* 0x000fc600078e025d */
[----:B------:R-:W-:Y:S01]  /*2c50*/  IADD3.X R161, R153, R161, R13, P0, P2 ;  /* 0x000000a199a17210 */ /* 0x000fe200007e440d */
[----:B------:R-:W-:Y:S01]  /*2c60*/  IMAD.WIDE.U32 R90, R21, UR6, R92 ;  /* 0x00000006155a7c25 */ /* 0x000fe2000f8e005c */
[----:B------:R-:W-:Y:S06]  /*2c70*/  @!P1 BRA `(.L_x_40) ;  /* 0x0000000000049947 */ /* 0x000fec0003800000 */
[----:B------:R0:W5:Y:S02]  /*2c80*/  LDG.E.LTC128B.U16 R14, desc[UR12][R10.64+0x12] ;  /* 0x0000120c0a0e7981 */ /* 0x000164000c1e1520 */
.L_x_40:
[----:B------:R-:W-:Y:S05]  /*2c90*/  BSYNC B0 ;  /* 0x0000000000007941 */ /* 0x000fea0003800000 */
.L_x_39:
[----:B-----5:R-:W-:Y:S01]  /*2ca0*/  IMAD.U32 R21, R14, 0x10000, RZ ;  /* 0x000100000e157824 */ /* 0x020fe200078e00ff */
[----:B------:R-:W-:Y:S01]  /*2cb0*/  IADD3 R155, P0, P2, R155, R90, R12 ;  /* 0x0000005a9b9b7210 */ /* 0x000fe20007a1e00c */
[----:B------:R-:W-:Y:S01]  /*2cc0*/  IMAD.IADD R90, R152, 0x1, R91 ;  /* 0x00000001985a7824 */ /* 0x000fe200078e025b */
[C---:B------:R-:W-:Y:S01]  /*2cd0*/  SHF.L.U64.HI R91, R20.reuse, 0x1, R157 ;  /* 0x00000001145b7819 */ /* 0x040fe2000001029d */
[----:B------:R-:W-:Y:S01]  /*2ce0*/  FMUL R12, R21, R2 ;  /* 0x00000002150c7220 */ /* 0x000fe20000400000 */
[----:B------:R-:W-:Y:S01]  /*2cf0*/  IMAD.SHL.U32 R89, R20, 0x2, RZ ;  /* 0x0000000214597824 */ /* 0x000fe200078e00ff */
[----:B------:R-:W-:Y:S01]  /*2d00*/  ISETP.GT.AND P3, PT, R4, 0x10, PT ;  /* 0x000000100400780c */ /* 0x000fe20003f64270 */
[----:B------:R-:W-:Y:S01]  /*2d10*/  BSSY B0, `(.L_x_41) ;  /* 0x000000f000007945 */ /* 0x000fe20003800000 */
[----:B------:R-:W-:Y:S01]  /*2d20*/  FFMA R12, R95, R0, R12 ;  /* 0x000000005f0c7223 */ /* 0x000fe2000000000c */
[----:B------:R-:W-:Y:S01]  /*2d30*/  IADD3.X R90, R153, R90, R13, P0, P2 ;  /* 0x0000005a995a7210 */ /* 0x000fe200007e440d */
[----:B------:R-:W-:Y:S01]  /*2d40*/  @P1 IMAD.MOV.U32 R13, RZ, RZ, R23 ;  /* 0x000000ffff0d1224 */ /* 0x000fe200078e0017 */
[----:B------:R-:W-:-:S02]  /*2d50*/  IADD3 R20, P0, P2, R5, R6, R89 ;  /* 0x0000000605147210 */ /* 0x000fc40007a1e059 */
[----:B------:R-:W-:Y:S02]  /*2d60*/  F2FP.BF16.F32.PACK_AB R12, RZ, R12 ;  /* 0x0000000cff0c723e */ /* 0x000fe400000010ff */
[----:B------:R-:W-:Y:S02]  /*2d70*/  IADD3.X R21, R15, R7, R91, P0, P2 ;  /* 0x000000070f157210 */ /* 0x000fe400007e445b */
[----:B------:R-:W-:Y:S01]  /*2d80*/  PRMT R92, R12, 0x7610, R92 ;  /* 0x000076100c5c7816 */ /* 0x000fe2000000005c */
[----:B------:R-:W-:Y:S01]  /*2d90*/  @P1 IMAD.MOV.U32 R12, RZ, RZ, R22 ;  /* 0x000000ffff0c1224 */ /* 0x000fe200078e0016 */
[----:B------:R-:W-:Y:S02]  /*2da0*/  ISETP.GT.AND P0, PT, R3, RZ, P3 ;  /* 0x000000ff0300720c */ /* 0x000fe40001f04270 */
[----:B------:R-:W-:Y:S02]  /*2db0*/  LOP3.LUT R88, R88, 0xffffffef, RZ, 0xc0, !PT ;  /* 0xffffffef58587812 */ /* 0x000fe400078ec0ff */
[----:B------:R0:W-:Y:S02]  /*2dc0*/  @P1 STG.E.U16 desc[UR12][R12.64+0x12], R92 ;  /* 0x0000125c0c001986 */ /* 0x0001e4000c10150c */
[----:B------:R-:W-:-:S07]  /*2dd0*/  @P3 LOP3.LUT R88, R88, 0x10, RZ, 0xfc, !PT ;  /* 0x0000001058583812 */ /* 0x000fce00078efcff */
[----:B------:R-:W-:Y:S05]  /*2de0*/  @!P0 BRA `(.L_x_42) ;  /* 0x0000000000048947 */ /* 0x000fea0003800000 */
[----:B------:R0:W5:Y:S02]  /*2df0*/  LDG.E.LTC128B.U16 R14, desc[UR12][R8.64+0x20] ;  /* 0x0000200c080e7981 */ /* 0x000164000c1e1520 */
.L_x_42:
[----:B------:R-:W-:Y:S05]  /*2e00*/  BSYNC B0 ;  /* 0x0000000000007941 */ /* 0x000fea0003800000 */
.L_x_41:
[----:B0----5:R-:W-:Y:S01]  /*2e10*/  IMAD.U32 R13, R14, 0x10000, RZ ;  /* 0x000100000e0d7824 */ /* 0x021fe200078e00ff */
[----:B------:R-:W-:Y:S01]  /*2e20*/  ISETP.GT.AND P1, PT, R4, 0x11, PT ;  /* 0x000000110400780c */ /* 0x000fe20003f24270 */
[----:B------:R-:W-:Y:S01]  /*2e30*/  BSSY B0, `(.L_x_43) ;  /* 0x000000a000007945 */ /* 0x000fe20003800000 */
[----:B------:R-:W-:Y:S01]  /*2e40*/  LOP3.LUT R88, R88, 0xffffffbf, RZ, 0xc0, !PT ;  /* 0xffffffbf58587812 */ /* 0x000fe200078ec0ff */
[----:B------:R-:W-:-:S04]  /*2e50*/  FMUL R13, R13, R2 ;  /* 0x000000020d0d7220 */ /* 0x000fc80000400000 */
[----:B------:R-:W-:-:S05]  /*2e60*/  FFMA R13, R96, R0, R13 ;  /* 0x00000000600d7223 */ /* 0x000fca000000000d */
[----:B------:R-:W-:Y:S02]  /*2e70*/  F2FP.BF16.F32.PACK_AB R13, RZ, R13 ;  /* 0x0000000dff0d723e */ /* 0x000fe400000010ff */
[----:B------:R-:W-:-:S03]  /*2e80*/  @P1 LOP3.LUT R88, R88, 0x40, RZ, 0xfc, !PT ;  /* 0x0000004058581812 */ /* 0x000fc600078efcff */
[----:B------:R0:W-:Y:S01]  /*2e90*/  @P0 STG.E.U16 desc[UR12][R6.64+0x20], R13 ;  /* 0x0000200d06000986 */ /* 0x0001e2000c10150c */
[----:B------:R-:W-:-:S13]  /*2ea0*/  ISETP.GT.AND P0, PT, R3, RZ, P1 ;  /* 0x000000ff0300720c */ /* 0x000fda0000f04270 */
[----:B0-----:R-:W-:Y:S05]  /*2eb0*/  @!P0 BRA `(.L_x_44) ;  /* 0x0000000000048947 */ /* 0x001fea0003800000 */
[----:B------:R0:W5:Y:S02]  /*2ec0*/  LDG.E.LTC128B.U16 R14, desc[UR12][R8.64+0x22] ;  /* 0x0000220c080e7981 */ /* 0x000164000c1e1520 */
.L_x_44:
[----:B------:R-:W-:Y:S05]  /*2ed0*/  BSYNC B0 ;  /* 0x0000000000007941 */ /* 0x000fea0003800000 */
.L_x_43:
[----:B-----5:R-:W-:Y:S01]  /*2ee0*/  IMAD.U32 R13, R14, 0x10000, RZ ;  /* 0x000100000e0d7824 */ /* 0x020fe200078e00ff */
[----:B------:R-:W-:Y:S03]  /*2ef0*/  BSSY B0, `(.L_x_45) ;  /* 0x0000008000007945 */ /* 0x000fe60003800000 */
[----:B------:R-:W-:-:S04]  /*2f00*/  FMUL R12, R13, R2 ;  /* 0x000000020d0c7220 */ /* 0x000fc80000400000 */
[----:B------:R-:W-:-:S05]  /*2f10*/  FFMA R12, R97, R0, R12 ;  /* 0x00000000610c7223 */ /* 0x000fca000000000c */
[----:B------:R-:W-:-:S05]  /*2f20*/  F2FP.BF16.F32.PACK_AB R12, RZ, R12 ;  /* 0x0000000cff0c723e */ /* 0x000fca00000010ff */
[----:B------:R0:W-:Y:S01]  /*2f30*/  @P0 STG.E.U16 desc[UR12][R6.64+0x22], R12 ;  /* 0x0000220c06000986 */ /* 0x0001e2000c10150c */
[----:B------:R-:W-:-:S13]  /*2f40*/  ISETP.GT.AND P0, PT, R3, 0x8, P3 ;  /* 0x000000080300780c */ /* 0x000fda0001f04270 */
[----:B0-----:R-:W-:Y:S05]  /*2f50*/  @!P0 BRA `(.L_x_46) ;  /* 0x0000000000048947 */ /* 0x001fea0003800000 */
[----:B------:R0:W5:Y:S02]  /*2f60*/  LDG.E.LTC128B.U16 R14, desc[UR12][R10.64+0x20] ;  /* 0x0000200c0a0e7981 */ /* 0x000164000c1e1520 */
.L_x_46:
[----:B------:R-:W-:Y:S05]  /*2f70*/  BSYNC B0 ;  /* 0x0000000000007941 */ /* 0x000fea0003800000 */
.L_x_45:
[----:B-----5:R-:W-:Y:S01]  /*2f80*/  IMAD.U32 R13, R14, 0x10000, RZ ;  /* 0x000100000e0d7824 */ /* 0x020fe200078e00ff */
[----:B------:R-:W-:Y:S01]  /*2f90*/  BSSY B0, `(.L_x_47) ;  /* 0x000000b000007945 */ /* 0x000fe20003800000 */
[----:B------:R-:W-:Y:S02]  /*2fa0*/  @P0 IMAD.MOV.U32 R12, RZ, RZ, R22 ;  /* 0x000000ffff0c0224 */ /* 0x000fe400078e0016 */
[----:B------:R-:W-:-:S04]  /*2fb0*/  FMUL R13, R13, R2 ;  /* 0x000000020d0d7220 */ /* 0x000fc80000400000 */
[----:B------:R-:W-:-:S05]  /*2fc0*/  FFMA R13, R98, R0, R13 ;  /* 0x00000000620d7223 */ /* 0x000fca000000000d */
[----:B------:R-:W-:-:S04]  /*2fd0*/  F2FP.BF16.F32.PACK_AB R13, RZ, R13 ;  /* 0x0000000dff0d723e */ /* 0x000fc800000010ff */
[----:B------:R-:W-:Y:S01]  /*2fe0*/  PRMT R92, R13, 0x7610, R92 ;  /* 0x000076100d5c7816 */ /* 0x000fe2000000005c */
[----:B------:R-:W-:-:S05]  /*2ff0*/  @P0 IMAD.MOV.U32 R13, RZ, RZ, R23 ;  /* 0x000000ffff0d0224 */ /* 0x000fca00078e0017 */
[----:B------:R0:W-:Y:S01]  /*3000*/  @P0 STG.E.U16 desc[UR12][R12.64+0x20], R92 ;  /* 0x0000205c0c000986 */ /* 0x0001e2000c10150c */
[----:B------:R-:W-:-:S13]  /*3010*/  ISETP.GT.AND P0, PT, R3, 0x8, P1 ;  /* 0x000000080300780c */ /* 0x000fda0000f04270 */
[----:B0-----:R-:W-:Y:S05]  /*3020*/  @!P0 BRA `(.L_x_48) ;  /* 0x0000000000048947 */ /* 0x001fea0003800000 */
[----:B------:R0:W5:Y:S02]  /*3030*/  LDG.E.LTC128B.U16 R14, desc[UR12][R10.64+0x22] ;  /* 0x0000220c0a0e7981 */ /* 0x000164000c1e1520 */
.L_x_48:
[----:B------:R-:W-:Y:S05]  /*3040*/  BSYNC B0 ;  /* 0x0000000000007941 */ /* 0x000fea0003800000 */
.L_x_47:
[----:B-----5:R-:W-:Y:S01]  /*3050*/  IMAD.U32 R13, R14, 0x10000, RZ ;  /* 0x000100000e0d7824 */ /* 0x020fe200078e00ff */
[----:B------:R-:W-:Y:S01]  /*3060*/  ISETP.GT.AND P2, PT, R4, 0x18, PT ;  /* 0x000000180400780c */ /* 0x000fe20003f44270 */
[----:B------:R-:W-:Y:S01]  /*3070*/  BSSY B0, `(.L_x_49) ;  /* 0x0000017000007945 */ /* 0x000fe20003800000 */
[----:B------:R-:W-:Y:S01]  /*3080*/  LOP3.LUT R88, R88, 0xfbffffff, RZ, 0xc0, !PT ;  /* 0xfbffffff58587812 */ /* 0x000fe200078ec0ff */
[----:B------:R-:W-:-:S04]  /*3090*/  FMUL R12, R13, R2 ;  /* 0x000000020d0c7220 */ /* 0x000fc80000400000 */
[----:B------:R-:W-:-:S05]  /*30a0*/  FFMA R12, R99, R0, R12 ;  /* 0x00000000630c7223 */ /* 0x000fca000000000c */
[----:B------:R-:W-:Y:S02]  /*30b0*/  F2FP.BF16.F32.PACK_AB R12, RZ, R12 ;  /* 0x0000000cff0c723e */ /* 0x000fe400000010ff */
[----:B------:R-:W-:Y:S02]  /*30c0*/  @P2 LOP3.LUT R88, R88, 0x4000000, RZ, 0xfc, !PT ;  /* 0x0400000058582812 */ /* 0x000fe400078efcff */
[----:B------:R-:W-:Y:S01]  /*30d0*/  PRMT R17, R12, 0x7610, R17 ;  /* 0x000076100c117816 */ /* 0x000fe20000000011 */
[----:B------:R-:W-:-:S04]  /*30e0*/  IMAD.WIDE.U32 R12, R167, UR10, R18 ;  /* 0x0000000aa70c7c25 */ /* 0x000fc8000f8e0012 */
[----:B------:R1:W-:Y:S01]  /*30f0*/  @P0 STG.E.U16 desc[UR12][R22.64+0x22], R17 ;  /* 0x0000221116000986 */ /* 0x0003e2000c10150c */
[----:B------:R-:W-:Y:S01]  /*3100*/  IMAD.IADD R13, R13, 0x1, R169 ;  /* 0x000000010d0d7824 */ /* 0x000fe200078e02a9 */
[----:B------:R-:W-:-:S04]  /*3110*/  LEA R92, P0, R12, UR14, 0x1 ;  /* 0x0000000e0c5c7c11 */ /* 0x000fc8000f8008ff */
[----:B------:R-:W-:Y:S02]  /*3120*/  LEA.HI.X R93, R12, UR15, R13, 0x1, P0 ;  /* 0x0000000f0c5d7c11 */ /* 0x000fe400080f0c0d */
[----:B------:R-:W-:-:S04]  /*3130*/  LEA R12, P0, R94, UR14, 0x1 ;  /* 0x0000000e5e0c7c11 */ /* 0x000fc8000f8008ff */
[----:B------:R-:W-:Y:S02]  /*3140*/  LEA.HI.X R13, R94, UR15, R161, 0x1, P0 ;  /* 0x0000000f5e0d7c11 */ /* 0x000fe400080f0ca1 */
[----:B------:R-:W-:-:S05]  /*3150*/  IADD3 R16, P0, R16, R158, RZ ;  /* 0x0000009e10107210 */ /* 0x000fca0007f1e0ff */
[----:B------:R-:W-:Y:S01]  /*3160*/  IMAD.X R19, R165, 0x1, R19, P0 ;  /* 0x00000001a5137824 */ /* 0x000fe200000e0613 */
[----:B------:R-:W-:-:S04]  /*3170*/  LEA R18, P0, R16, UR14, 0x1 ;  /* 0x0000000e10127c11 */ /* 0x000fc8000f8008ff */
[----:B------:R-:W-:Y:S02]  /*3180*/  LEA.HI.X R19, R16, UR15, R19, 0x1, P0 ;  /* 0x0000000f10137c11 */ /* 0x000fe400080f0c13 */
[----:B------:R-:W-:-:S04]  /*3190*/  LEA R16, P0, R155, UR14, 0x1 ;  /* 0x0000000e9b107c11 */ /* 0x000fc8000f8008ff */
[----:B-1----:R-:W-:Y:S02]  /*31a0*/  LEA.HI.X R17, R155, UR15, R90, 0x1, P0 ;  /* 0x0000000f9b117c11 */ /* 0x002fe400080f0c5a */
[----:B------:R-:W-:-:S13]  /*31b0*/  ISETP.GT.AND P0, PT, R3, RZ, P2 ;  /* 0x000000ff0300720c */ /* 0x000fda0001704270 */
[----:B------:R-:W-:Y:S05]  /*31c0*/  @!P0 BRA `(.L_x_50) ;  /* 0x0000000000048947 */ /* 0x000fea0003800000 */
[----:B------:R1:W5:Y:S02]  /*31d0*/  LDG.E.LTC128B.U16 R14, desc[UR12][R8.64+0x30] ;  /* 0x0000300c080e7981 */ /* 0x000364000c1e1520 */
.L_x_50:
[----:B------:R-:W-:Y:S05]  /*31e0*/  BSYNC B0 ;  /* 0x0000000000007941 */ /* 0x000fea0003800000 */
.L_x_49:
[----:B-----5:R-:W-:Y:S01]  /*31f0*/  IMAD.U32 R95, R14, 0x10000, RZ ;  /* 0x000100000e5f7824 */ /* 0x020fe200078e00ff */
        /* <DEDUP_REMOVED lines=11> */
.L_x_52:
[----:B------:R-:W-:Y:S05]  /*32b0*/  BSYNC B0 ;  /* 0x0000000000007941 */ /* 0x000fea0003800000 */
.L_x_51:
        /* <DEDUP_REMOVED lines=9> */
.L_x_54:
[----:B------:R-:W-:Y:S05]  /*3350*/  BSYNC B0 ;  /* 0x0000000000007941 */ /* 0x000fea0003800000 */
.L_x_53:
        /* <DEDUP_REMOVED lines=9> */
.L_x_56:
[----:B------:R-:W-:Y:S05]  /*33f0*/  BSYNC B0 ;  /* 0x0000000000007941 */ /* 0x000fea0003800000 */
.L_x_55:
        /* <DEDUP_REMOVED lines=12> */
.L_x_58:
[----:B------:R-:W-:Y:S05]  /*34c0*/  BSYNC B0 ;  /* 0x0000000000007941 */ /* 0x000fea0003800000 */
.L_x_57:
        /* <DEDUP_REMOVED lines=12> */
.L_x_60:
[----:B------:R-:W-:Y:S05]  /*3590*/  BSYNC B0 ;  /* 0x0000000000007941 */ /* 0x000fea0003800000 */
.L_x_59:
        /* <DEDUP_REMOVED lines=9> */
.L_x_62:
[----:B------:R-:W-:Y:S05]  /*3630*/  BSYNC B0 ;  /* 0x0000000000007941 */ /* 0x000fea0003800000 */
.L_x_61:
        /* <DEDUP_REMOVED lines=9> */
.L_x_64:
[----:B------:R-:W-:Y:S05]  /*36d0*/  BSYNC B0 ;  /* 0x0000000000007941 */ /* 0x000fea0003800000 */
.L_x_63:
        /* <DEDUP_REMOVED lines=12> */
.L_x_66:
[----:B------:R-:W-:Y:S05]  /*37a0*/  BSYNC B0 ;  /* 0x0000000000007941 */ /* 0x000fea0003800000 */
.L_x_65:
        /* <DEDUP_REMOVED lines=12> */
.L_x_68:
[----:B------:R-:W-:Y:S05]  /*3870*/  BSYNC B0 ;  /* 0x0000000000007941 */ /* 0x000fea0003800000 */
.L_x_67:
        /* <DEDUP_REMOVED lines=9> */
.L_x_70:
[----:B------:R-:W-:Y:S05]  /*3910*/  BSYNC B0 ;  /* 0x0000000000007941 */ /* 0x000fea0003800000 */
.L_x_69:
        /* <DEDUP_REMOVED lines=9> */
.L_x_72:
[----:B------:R-:W-:Y:S05]  /*39b0*/  BSYNC B0 ;  /* 0x0000000000007941 */ /* 0x000fea0003800000 */
.L_x_71:
        /* <DEDUP_REMOVED lines=12> */
.L_x_74:
[----:B------:R-:W-:Y:S05]  /*3a80*/  BSYNC B0 ;  /* 0x0000000000007941 */ /* 0x000fea0003800000 */
.L_x_73:
        /* <DEDUP_REMOVED lines=12> */
.L_x_76:
[----:B------:R-:W-:Y:S05]  /*3b50*/  BSYNC B0 ;  /* 0x0000000000007941 */ /* 0x000fea0003800000 */
.L_x_75:
        /* <DEDUP_REMOVED lines=9> */
.L_x_78:
[----:B------:R-:W-:Y:S05]  /*3bf0*/  BSYNC B0 ;  /* 0x0000000000007941 */ /* 0x000fea0003800000 */
.L_x_77:
        /* <DEDUP_REMOVED lines=9> */
.L_x_80:
[----:B------:R-:W-:Y:S05]  /*3c90*/  BSYNC B0 ;  /* 0x0000000000007941 */ /* 0x000fea0003800000 */
.L_x_79:
        /* <DEDUP_REMOVED lines=12> */
.L_x_82:
[----:B------:R-:W-:Y:S05]  /*3d60*/  BSYNC B0 ;  /* 0x0000000000007941 */ /* 0x000fea0003800000 */
.L_x_81:
        /* <DEDUP_REMOVED lines=12> */
.L_x_84:
[----:B------:R-:W-:Y:S05]  /*3e30*/  BSYNC B0 ;  /* 0x0000000000007941 */ /* 0x000fea0003800000 */
.L_x_83:
        /* <DEDUP_REMOVED lines=9> */
.L_x_86:
[----:B------:R-:W-:Y:S05]  /*3ed0*/  BSYNC B0 ;  /* 0x0000000000007941 */ /* 0x000fea0003800000 */
.L_x_85:
        /* <DEDUP_REMOVED lines=9> */
.L_x_88:
[----:B------:R-:W-:Y:S05]  /*3f70*/  BSYNC B0 ;  /* 0x0000000000007941 */ /* 0x000fea0003800000 */
.L_x_87:
        /* <DEDUP_REMOVED lines=12> */
.L_x_90:
[----:B------:R-:W-:Y:S05]  /*4040*/  BSYNC B0 ;  /* 0x0000000000007941 */ /* 0x000fea0003800000 */
.L_x_89:
        /* <DEDUP_REMOVED lines=12> */
.L_x_92:
[----:B------:R-:W-:Y:S05]  /*4110*/  BSYNC B0 ;  /* 0x0000000000007941 */ /* 0x000fea0003800000 */
.L_x_91:
        /* <DEDUP_REMOVED lines=9> */
.L_x_94:
[----:B------:R-:W-:Y:S05]  /*41b0*/  BSYNC B0 ;  /* 0x0000000000007941 */ /* 0x000fea0003800000 */
.L_x_93:
        /* <DEDUP_REMOVED lines=9> */
.L_x_96:
[----:B------:R-:W-:Y:S05]  /*4250*/  BSYNC B0 ;  /* 0x0000000000007941 */ /* 0x000fea0003800000 */
.L_x_95:
        /* <DEDUP_REMOVED lines=12> */
.L_x_98:
[----:B------:R-:W-:Y:S05]  /*4320*/  BSYNC B0 ;  /* 0x0000000000007941 */ /* 0x000fea0003800000 */
.L_x_97:
        /* <DEDUP_REMOVED lines=12> */
.L_x_100:
[----:B------:R-:W-:Y:S05]  /*43f0*/  BSYNC B0 ;  /* 0x0000000000007941 */ /* 0x000fea0003800000 */
.L_x_99:
        /* <DEDUP_REMOVED lines=9> */
.L_x_102:
[----:B------:R-:W-:Y:S05]  /*4490*/  BSYNC B0 ;  /* 0x0000000000007941 */ /* 0x000fea0003800000 */
.L_x_101:
        /* <DEDUP_REMOVED lines=9> */
.L_x_104:
[----:B------:R-:W-:Y:S05]  /*4530*/  BSYNC B0 ;  /* 0x0000000000007941 */ /* 0x000fea0003800000 */
.L_x_103:
        /* <DEDUP_REMOVED lines=12> */
.L_x_106:
[----:B------:R-:W-:Y:S05]  /*4600*/  BSYNC B0 ;  /* 0x0000000000007941 */ /* 0x000fea0003800000 */
.L_x_105:
        /* <DEDUP_REMOVED lines=12> */
.L_x_108:
[----:B------:R-:W-:Y:S05]  /*46d0*/  BSYNC B0 ;  /* 0x0000000000007941 */ /* 0x000fea0003800000 */
.L_x_107:
        /* <DEDUP_REMOVED lines=9> */
.L_x_110:
[----:B------:R-:W-:Y:S05]  /*4770*/  BSYNC B0 ;  /* 0x0000000000007941 */ /* 0x000fea0003800000 */
.L_x_109:
        /* <DEDUP_REMOVED lines=9> */
.L_x_112:
[----:B------:R-:W-:Y:S05]  /*4810*/  BSYNC B0 ;  /* 0x0000000000007941 */ /* 0x000fea0003800000 */
.L_x_111:
        /* <DEDUP_REMOVED lines=12> */
.L_x_114:
[----:B------:R-:W-:Y:S05]  /*48e0*/  BSYNC B0 ;  /* 0x0000000000007941 */ /* 0x000fea0003800000 */
.L_x_113:
        /* <DEDUP_REMOVED lines=12> */
.L_x_116:
[----:B------:R-:W-:Y:S05]  /*49b0*/  BSYNC B0 ;  /* 0x0000000000007941 */ /* 0x000fea0003800000 */
.L_x_115:
        /* <DEDUP_REMOVED lines=9> */
.L_x_118:
[----:B------:R-:W-:Y:S05]  /*4a50*/  BSYNC B0 ;  /* 0x0000000000007941 */ /* 0x000fea0003800000 */
.L_x_117:
        /* <DEDUP_REMOVED lines=9> */
.L_x_120:
[----:B------:R-:W-:Y:S05]  /*4af0*/  BSYNC B0 ;  /* 0x0000000000007941 */ /* 0x000fea0003800000 */
.L_x_119:
        /* <DEDUP_REMOVED lines=12> */
.L_x_122:
[----:B------:R-:W-:Y:S05]  /*4bc0*/  BSYNC B0 ;  /* 0x0000000000007941 */ /* 0x000fea0003800000 */
.L_x_121:
        /* <DEDUP_REMOVED lines=12> */
.L_x_124:
[----:B------:R-:W-:Y:S05]  /*4c90*/  BSYNC B0 ;  /* 0x0000000000007941 */ /* 0x000fea0003800000 */
.L_x_123:
        /* <DEDUP_REMOVED lines=9> */
.L_x_126:
[----:B------:R-:W-:Y:S05]  /*4d30*/  BSYNC B0 ;  /* 0x0000000000007941 */ /* 0x000fea0003800000 */
.L_x_125:
        /* <DEDUP_REMOVED lines=9> */
.L_x_128:
[----:B------:R-:W-:Y:S05]  /*4dd0*/  BSYNC B0 ;  /* 0x0000000000007941 */ /* 0x000fea0003800000 */
.L_x_127:
        /* <DEDUP_REMOVED lines=12> */
.L_x_130:
[----:B------:R-:W-:Y:S05]  /*4ea0*/  BSYNC B0 ;  /* 0x0000000000007941 */ /* 0x000fea0003800000 */
.L_x_129:
        /* <DEDUP_REMOVED lines=12> */
.L_x_132:
[----:B------:R-:W-:Y:S05]  /*4f70*/  BSYNC B0 ;  /* 0x0000000000007941 */ /* 0x000fea0003800000 */
.L_x_131:
        /* <DEDUP_REMOVED lines=9> */
.L_x_134:
[----:B------:R-:W-:Y:S05]  /*5010*/  BSYNC B0 ;  /* 0x0000000000007941 */ /* 0x000fea0003800000 */
.L_x_133:
        /* <DEDUP_REMOVED lines=9> */
.L_x_136:
[----:B------:R-:W-:Y:S05]  /*50b0*/  BSYNC B0 ;  /* 0x0000000000007941 */ /* 0x000fea0003800000 */
.L_x_135:
[----:B-----5:R-:W-:Y:S01]  /*50c0*/  IMAD.U32 R95, R14, 0x10000, RZ ;  /* 0x000100000e5f7824 */ /* 0x020fe200078e00ff */
[----:B------:R-:W-:Y:S01]  /*50d0*/  ISETP.GT.AND P3, PT, R4, 0x70, PT ;  /* 0x000000700400780c */ /* 0x000fe20003f64270 */
[----:B------:R-:W-:Y:S02]  /*50e0*/  BSSY B0, `(.L_x_137) ;  /* 0x0000008000007945 */ /* 0x000fe40003800000 */
[----:B------:R-:W-:-:S04]  /*50f0*/  FMUL R90, R95, R2 ;  /* 0x000000025f5a7220 */ /* 0x000fc80000400000 */
[----:B------:R-:W-:-:S05]  /*5100*/  FFMA R90, R143, R0, R90 ;  /* 0x000000008f5a7223 */ /* 0x000fca000000005a */
[----:B------:R-:W-:-:S05]  /*5110*/  F2FP.BF16.F32.PACK_AB R90, RZ, R90 ;  /* 0x0000005aff5a723e */ /* 0x000fca00000010ff */
[----:B------:R0:W-:Y:S01]  /*5120*/  @P0 STG.E.U16 desc[UR12][R22.64+0xd2], R90 ;  /* 0x0000d25a16000986 */ /* 0x0001e2000c10150c */
[----:B------:R-:W-:-:S13]  /*5130*/  ISETP.GT.AND P0, PT, R3, RZ, P3 ;  /* 0x000000ff0300720c */ /* 0x000fda0001f04270 */
[----:B0-----:R-:W-:Y:S05]  /*5140*/  @!P0 BRA `(.L_x_138) ;  /* 0x0000000000048947 */ /* 0x001fea0003800000 */
[----:B------:R0:W5:Y:S02]  /*5150*/  LDG.E.LTC128B.U16 R14, desc[UR12][R8.64+0xe0] ;  /* 0x0000e00c080e7981 */ /* 0x000164000c1e1520 */
.L_x_138:
[----:B------:R-:W-:Y:S05]  /*5160*/  BSYNC B0 ;  /* 0x0000000000007941 */ /* 0x000fea0003800000 */
.L_x_137:
        /* <DEDUP_REMOVED lines=10> */
.L_x_140:
[----:B------:R-:W-:Y:S05]  /*5210*/  BSYNC B0 ;  /* 0x0000000000007941 */ /* 0x000fea0003800000 */
.L_x_139:
        /* <DEDUP_REMOVED lines=9> */
.L_x_142:
[----:B------:R-:W-:Y:S05]  /*52b0*/  BSYNC B0 ;  /* 0x0000000000007941 */ /* 0x000fea0003800000 */
.L_x_141:
        /* <DEDUP_REMOVED lines=9> */
.L_x_144:
[----:B------:R-:W-:Y:S05]  /*5350*/  BSYNC B0 ;  /* 0x0000000000007941 */ /* 0x000fea0003800000 */
.L_x_143:
        /* <DEDUP_REMOVED lines=10> */
.L_x_146:
[----:B------:R-:W-:Y:S05]  /*5400*/  BSYNC B0 ;  /* 0x0000000000007941 */ /* 0x000fea0003800000 */
.L_x_145:
[----:B-----5:R-:W-:Y:S01]  /*5410*/  IMAD.U32 R95, R14, 0x10000, RZ ;  /* 0x000100000e5f7824 */ /* 0x020fe200078e00ff */
[----:B------:R-:W-:Y:S03]  /*5420*/  BSSY B0, `(.L_x_147) ;  /* 0x000000b000007945 */ /* 0x000fe60003800000 */
[----:B------:R-:W-:-:S04]  /*5430*/  FMUL R95, R95, R2 ;  /* 0x000000025f5f7220 */ /* 0x000fc80000400000 */
[----:B------:R-:W-:-:S05]  /*5440*/  FFMA R95, R148, R0, R95 ;  /* 0x00000000945f7223 */ /* 0x000fca000000005f */
[----:B------:R-:W-:-:S05]  /*5450*/  F2FP.BF16.F32.PACK_AB R95, RZ, R95 ;  /* 0x0000005fff5f723e */ /* 0x000fca00000010ff */
[----:B------:R0:W-:Y:S01]  /*5460*/  @P0 STG.E.U16 desc[UR12][R6.64+0xf0], R95 ;  /* 0x0000f05f06000986 */ /* 0x0001e2000c10150c */
[----:B------:R-:W-:-:S05]  /*5470*/  IADD3 R90, P0, R89, R6, RZ ;  /* 0x00000006595a7210 */ /* 0x000fca0007f1e0ff */
[----:B------:R-:W-:Y:S01]  /*5480*/  IMAD.X R91, R91, 0x1, R7, P0 ;  /* 0x000000015b5b7824 */ /* 0x000fe200000e0607 */
[----:B------:R-:W-:-:S04]  /*5490*/  ISETP.GT.AND P0, PT, R4, 0x79, PT ;  /* 0x000000790400780c */ /* 0x000fc80003f04270 */
[----:B------:R-:W-:-:S13]  /*54a0*/  ISETP.GT.AND P4, PT, R3, RZ, P0 ;  /* 0x000000ff0300720c */ /* 0x000fda0000784270 */
[----:B0-----:R-:W-:Y:S05]  /*54b0*/  @!P4 BRA `(.L_x_148) ;  /* 0x000000000004c947 */ /* 0x001fea0003800000 */
[----:B------:R0:W5:Y:S02]  /*54c0*/  LDG.E.LTC128B.U16 R14, desc[UR12][R8.64+0xf2] ;  /* 0x0000f20c080e7981 */ /* 0x000164000c1e1520 */
.L_x_148:
[----:B------:R-:W-:Y:S05]  /*54d0*/  BSYNC B0 ;  /* 0x0000000000007941 */ /* 0x000fea0003800000 */
.L_x_147:
[----:B01--45:R-:W-:Y:S01]  /*54e0*/  IMAD.U32 R9, R14, 0x10000, RZ ;  /* 0x000100000e097824 */ /* 0x033fe200078e00ff */
        /* <DEDUP_REMOVED lines=8> */
.L_x_150:
[----:B------:R-:W-:Y:S05]  /*5570*/  BSYNC B0 ;  /* 0x0000000000007941 */ /* 0x000fea0003800000 */
.L_x_149:
        /* <DEDUP_REMOVED lines=10> */
[----:B-1----:R-:W-:Y:S05]  /*5620*/  @!P4 BRA `(.L_x_152) ;  /* 0x000000000004c947 */ /* 0x002fea0003800000 */
[----:B------:R1:W5:Y:S02]  /*5630*/  LDG.E.LTC128B.U16 R14, desc[UR12][R10.64+0xf2] ;  /* 0x0000f20c0a0e7981 */ /* 0x000364000c1e1520 */
.L_x_152:
[----:B------:R-:W-:Y:S05]  /*5640*/  BSYNC B0 ;  /* 0x0000000000007941 */ /* 0x000fea0003800000 */
.L_x_151:
[----:B-----5:R-:W-:-:S04]  /*5650*/  IMAD.U32 R7, R14, 0x10000, RZ ;  /* 0x000100000e077824 */ /* 0x020fc800078e00ff */
[----:B------:R-:W-:-:S04]  /*5660*/  FMUL R4, R7, R2 ;  /* 0x0000000207047220 */ /* 0x000fc80000400000 */
[----:B------:R-:W-:-:S05]  /*5670*/  FFMA R4, R151, R0, R4 ;  /* 0x0000000097047223 */ /* 0x000fca0000000004 */
[----:B------:R-:W-:-:S05]  /*5680*/  F2FP.BF16.F32.PACK_AB R4, RZ, R4 ;  /* 0x00000004ff04723e */ /* 0x000fca00000010ff */
[----:B------:R4:W-:Y:S01]  /*5690*/  @P4 STG.E.U16 desc[UR12][R22.64+0xf2], R4 ;  /* 0x0000f20416004986 */ /* 0x0009e2000c10150c */
[----:B------:R-:W-:-:S13]  /*56a0*/  ISETP.GT.AND P4, PT, R3, 0x40, P5 ;  /* 0x000000400300780c */ /* 0x000fda0002f84270 */
[----:B------:R-:W2:Y:S01]  /*56b0*/  @P4 LDG.E.LTC128B.U16 R14, desc[UR12][R92.64] ;  /* 0x0000000c5c0e4981 */ /* 0x000ea2000c1e1520 */
[----:B------:R-:W-:Y:S01]  /*56c0*/  BSSY B0, `(.L_x_153) ;  /* 0x000000a000007945 */ /* 0x000fe20003800000 */
[----:B--2---:R-:W-:-:S04]  /*56d0*/  IMAD.U32 R7, R14, 0x10000, RZ ;  /* 0x000100000e077824 */ /* 0x004fc800078e00ff */
[----:B------:R-:W-:-:S04]  /*56e0*/  FMUL R7, R7, R2 ;  /* 0x0000000207077220 */ /* 0x000fc80000400000 */
[----:B------:R-:W-:-:S05]  /*56f0*/  FFMA R7, R24, R0, R7 ;  /* 0x0000000018077223 */ /* 0x000fca0000000007 */
[----:B------:R-:W-:-:S05]  /*5700*/  F2FP.BF16.F32.PACK_AB R7, RZ, R7 ;  /* 0x00000007ff07723e */ /* 0x000fca00000010ff */
[----:B------:R4:W-:Y:S01]  /*5710*/  @P4 STG.E.U16 desc[UR12][R90.64], R7 ;  /* 0x000000075a004986 */ /* 0x0009e2000c10150c */
[----:B------:R-:W-:-:S04]  /*5720*/  LOP3.LUT P4, RZ, R88, 0x2, RZ, 0xc0, !PT ;  /* 0x0000000258ff7812 */ /* 0x000fc8000788c0ff */
[----:B------:R-:W-:-:S13]  /*5730*/  ISETP.GT.AND P4, PT, R3, 0x40, P4 ;  /* 0x000000400300780c */ /* 0x000fda0002784270 */
[----:B----4-:R-:W-:Y:S05]  /*5740*/  @!P4 BRA `(.L_x_154) ;  /* 0x000000000004c947 */ /* 0x010fea0003800000 */
[----:B------:R2:W5:Y:S02]  /*5750*/  LDG.E.LTC128B.U16 R14, desc[UR12][R12.64+0x2] ;  /* 0x0000020c0c0e7981 */ /* 0x000564000c1e1520 */
.L_x_154:
[----:B------:R-:W-:Y:S05]  /*5760*/  BSYNC B0 ;  /* 0x0000000000007941 */ /* 0x000fea0003800000 */
.L_x_153:
[----:B-----5:R-:W-:Y:S01]  /*5770*/  IMAD.U32 R7, R14, 0x10000, RZ ;  /* 0x000100000e077824 */ /* 0x020fe200078e00ff */
[----:B------:R-:W-:Y:S01]  /*5780*/  ISETP.GT.AND P5, PT, R3, 0x48, P5 ;  /* 0x000000480300780c */ /* 0x000fe20002fa4270 */
[----:B------:R-:W-:Y:S01]  /*5790*/  @P4 IMAD.MOV.U32 R8, RZ, RZ, R90 ;  /* 0x000000ffff084224 */ /* 0x000fe200078e005a */
[----:B------:R-:W-:Y:S01]  /*57a0*/  BSSY B0, `(.L_x_155) ;  /* 0x000000a000007945 */ /* 0x000fe20003800000 */
[----:B------:R-:W-:Y:S01]  /*57b0*/  FMUL R4, R7, R2 ;  /* 0x0000000207047220 */ /* 0x000fe20000400000 */
[----:B------:R-:W-:-:S03]  /*57c0*/  @P4 IMAD.MOV.U32 R9, RZ, RZ, R91 ;  /* 0x000000ffff094224 */ /* 0x000fc600078e005b */
[----:B------:R-:W-:-:S05]  /*57d0*/  FFMA R4, R25, R0, R4 ;  /* 0x0000000019047223 */ /* 0x000fca0000000004 */
[----:B------:R-:W-:-:S05]  /*57e0*/  F2FP.BF16.F32.PACK_AB R4, RZ, R4 ;  /* 0x00000004ff04723e */ /* 0x000fca00000010ff */
[----:B------:R4:W-:Y:S01]  /*57f0*/  @P4 STG.E.U16 desc[UR12][R8.64+0x2], R4 ;  /* 0x0000020408004986 */ /* 0x0009e2000c10150c */
[----:B------:R-:W-:-:S05]  /*5800*/  IADD3 R6, P4, R90, R5, RZ ;  /* 0x000000055a067210 */ /* 0x000fca0007f9e0ff */
[----:B------:R-:W-:Y:S01]  /*5810*/  IMAD.X R7, R91, 0x1, R15, P4 ;  /* 0x000000015b077824 */ /* 0x000fe200020e060f */
[----:B------:R-:W-:Y:S07]  /*5820*/  @!P5 BRA `(.L_x_156) ;  /* 0x000000000004d947 */ /* 0x000fee0003800000 */
[----:B------:R0:W5:Y:S02]  /*5830*/  LDG.E.LTC128B.U16 R14, desc[UR12][R18.64] ;  /* 0x0000000c120e7981 */ /* 0x000164000c1e1520 */
.L_x_156:
[----:B------:R-:W-:Y:S05]  /*5840*/  BSYNC B0 ;  /* 0x0000000000007941 */ /* 0x000fea0003800000 */
.L_x_155:
[----:B----45:R-:W-:Y:S01]  /*5850*/  IMAD.U32 R9, R14, 0x10000, RZ ;  /* 0x000100000e097824 */ /* 0x030fe200078e00ff */
[----:B------:R-:W-:Y:S01]  /*5860*/  IADD3 R8, P4, R5, R90, RZ ;  /* 0x0000005a05087210 */ /* 0x000fe20007f9e0ff */
[----:B------:R-:W-:Y:S02]  /*5870*/  BSSY B0, `(.L_x_157) ;  /* 0x000000a000007945 */ /* 0x000fe40003800000 */
[----:B------:R-:W-:-:S04]  /*5880*/  FMUL R9, R9, R2 ;  /* 0x0000000209097220 */ /* 0x000fc80000400000 */
[----:B------:R-:W-:-:S05]  /*5890*/  FFMA R9, R26, R0, R9 ;  /* 0x000000001a097223 */ /* 0x000fca0000000009 */
[----:B------:R-:W-:-:S05]  /*58a0*/  F2FP.BF16.F32.PACK_AB R9, RZ, R9 ;  /* 0x00000009ff09723e */ /* 0x000fca00000010ff */
[----:B------:R4:W-:Y:S01]  /*58b0*/  @P5 STG.E.U16 desc[UR12][R6.64], R9 ;  /* 0x0000000906005986 */ /* 0x0009e2000c10150c */
[----:B------:R-:W-:Y:S01]  /*58c0*/  LOP3.LUT P5, RZ, R88, 0x2, RZ, 0xc0, !PT ;  /* 0x0000000258ff7812 */ /* 0x000fe200078ac0ff */
[----:B----4-:R-:W-:-:S03]  /*58d0*/  IMAD.X R9, R15, 0x1, R91, P4 ;  /* 0x000000010f097824 */ /* 0x010fc600020e065b */
[----:B------:R-:W-:-:S13]  /*58e0*/  ISETP.GT.AND P4, PT, R3, 0x48, P5 ;  /* 0x000000480300780c */ /* 0x000fda0002f84270 */
[----:B------:R-:W-:Y:S05]  /*58f0*/  @!P4 BRA `(.L_x_158) ;  /* 0x000000000004c947 */ /* 0x000fea0003800000 */
[----:B------:R4:W5:Y:S02]  /*5900*/  LDG.E.LTC128B.U16 R14, desc[UR12][R16.64+0x2] ;  /* 0x0000020c100e7981 */ /* 0x000964000c1e1520 */
.L_x_158:
[----:B------:R-:W-:Y:S05]  /*5910*/  BSYNC B0 ;  /* 0x0000000000007941 */ /* 0x000fea0003800000 */
.L_x_157:
[----:B-----5:R-:W-:Y:S01]  /*5920*/  IMAD.U32 R5, R14, 0x10000, RZ ;  /* 0x000100000e057824 */ /* 0x020fe200078e00ff */
[----:B------:R-:W-:Y:S01]  /*5930*/  LOP3.LUT P5, RZ, R88, 0x4, RZ, 0xc0, !PT ;  /* 0x0000000458ff7812 */ /* 0x000fe200078ac0ff */
[----:B------:R-:W-:Y:S02]  /*5940*/  BSSY B0, `(.L_x_159) ;  /* 0x0000008000007945 */ /* 0x000fe40003800000 */
[----:B------:R-:W-:-:S04]  /*5950*/  FMUL R4, R5, R2 ;  /* 0x0000000205047220 */ /* 0x000fc80000400000 */
[----:B------:R-:W-:-:S05]  /*5960*/  FFMA R4, R27, R0, R4 ;  /* 0x000000001b047223 */ /* 0x000fca0000000004 */
[----:B------:R-:W-:-:S05]  /*5970*/  F2FP.BF16.F32.PACK_AB R4, RZ, R4 ;  /* 0x00000004ff04723e */ /* 0x000fca00000010ff */
[----:B------:R0:W-:Y:S01]  /*5980*/  @P4 STG.E.U16 desc[UR12][R6.64+0x2], R4 ;  /* 0x0000020406004986 */ /* 0x0001e2000c10150c */
[----:B------:R-:W-:-:S13]  /*5990*/  ISETP.GT.AND P4, PT, R3, 0x40, P5 ;  /* 0x000000400300780c */ /* 0x000fda0002f84270 */
[----:B0-----:R-:W-:Y:S05]  /*59a0*/  @!P4 BRA `(.L_x_160) ;  /* 0x000000000004c947 */ /* 0x001fea0003800000 */
[----:B------:R0:W5:Y:S02]  /*59b0*/  LDG.E.LTC128B.U16 R14, desc[UR12][R12.64+0x10] ;  /* 0x0000100c0c0e7981 */ /* 0x000164000c1e1520 */
.L_x_160:
[----:B------:R-:W-:Y:S05]  /*59c0*/  BSYNC B0 ;  /* 0x0000000000007941 */ /* 0x000fea0003800000 */
.L_x_159:
[----:B-----5:R-:W-:Y:S01]  /*59d0*/  IMAD.U32 R5, R14, 0x10000, RZ ;  /* 0x000100000e057824 */ /* 0x020fe200078e00ff */
[----:B------:R-:W-:Y:S01]  /*59e0*/  LOP3.LUT P5, RZ, R88, 0x8, RZ, 0xc0, !PT ;  /* 0x0000000858ff7812 */ /* 0x000fe200078ac0ff */
[----:B------:R-:W-:Y:S01]  /*59f0*/  IMAD.MOV.U32 R4, RZ, RZ, R90 ;  /* 0x000000ffff047224 */ /* 0x000fe200078e005a */
[----:B------:R-:W-:Y:S01]  /*5a00*/  BSSY B0, `(.L_x_161) ;  /* 0x000000a000007945 */ /* 0x000fe20003800000 */
[----:B------:R-:W-:-:S04]  /*5a10*/  FMUL R5, R5, R2 ;  /* 0x0000000205057220 */ /* 0x000fc80000400000 */
[----:B------:R-:W-:-:S05]  /*5a20*/  FFMA R5, R28, R0, R5 ;  /* 0x000000001c057223 */ /* 0x000fca0000000005 */
[----:B------:R-:W-:-:S04]  /*5a30*/  F2FP.BF16.F32.PACK_AB R5, RZ, R5 ;  /* 0x00000005ff05723e */ /* 0x000fc800000010ff */
[----:B------:R-:W-:Y:S01]  /*5a40*/  PRMT R6, R5, 0x7610, R6 ;  /* 0x0000761005067816 */ /* 0x000fe20000000006 */
[----:B------:R-:W-:-:S05]  /*5a50*/  IMAD.MOV.U32 R5, RZ, RZ, R91 ;  /* 0x000000ffff057224 */ /* 0x000fca00078e005b */
[----:B------:R0:W-:Y:S01]  /*5a60*/  @P4 STG.E.U16 desc[UR12][R4.64+0x10], R6 ;  /* 0x0000100604004986 */ /* 0x0001e2000c10150c */
[----:B------:R-:W-:-:S13]  /*5a70*/  ISETP.GT.AND P4, PT, R3, 0x40, P5 ;  /* 0x000000400300780c */ /* 0x000fda0002f84270 */
[----:B0-----:R-:W-:Y:S05]  /*5a80*/  @!P4 BRA `(.L_x_162) ;  /* 0x000000000004c947 */ /* 0x001fea0003800000 */
[----:B------:R0:W5:Y:S02]  /*5a90*/  LDG.E.LTC128B.U16 R14, desc[UR12][R12.64+0x12] ;  /* 0x0000120c0c0e7981 */ /* 0x000164000c1e1520 */
.L_x_162:
[----:B------:R-:W-:Y:S05]  /*5aa0*/  BSYNC B0 ;  /* 0x0000000000007941 */ /* 0x000fea0003800000 */
.L_x_161:
[----:B-----5:R-:W-:Y:S01]  /*5ab0*/  IMAD.U32 R7, R14, 0x10000, RZ ;  /* 0x000100000e077824 */ /* 0x020fe200078e00ff */
[----:B------:R-:W-:Y:S03]  /*5ac0*/  BSSY B0, `(.L_x_163) ;  /* 0x0000009000007945 */ /* 0x000fe60003800000 */
[----:B------:R-:W-:-:S04]  /*5ad0*/  FMUL R6, R7, R2 ;  /* 0x0000000207067220 */ /* 0x000fc80000400000 */
[----:B------:R-:W-:-:S05]  /*5ae0*/  FFMA R6, R29, R0, R6 ;  /* 0x000000001d067223 */ /* 0x000fca0000000006 */
[----:B------:R-:W-:-:S05]  /*5af0*/  F2FP.BF16.F32.PACK_AB R6, RZ, R6 ;  /* 0x00000006ff06723e */ /* 0x000fca00000010ff */
[----:B------:R0:W-:Y:S01]  /*5b00*/  @P4 STG.E.U16 desc[UR12][R4.64+0x12], R6 ;  /* 0x0000120604004986 */ /* 0x0001e2000c10150c */
[----:B------:R-:W-:-:S04]  /*5b10*/  LOP3.LUT P4, RZ, R88, 0x4, RZ, 0xc0, !PT ;  /* 0x0000000458ff7812 */ /* 0x000fc8000788c0ff */
[----:B------:R-:W-:-:S13]  /*5b20*/  ISETP.GT.AND P4, PT, R3, 0x48, P4 ;  /* 0x000000480300780c */ /* 0x000fda0002784270 */
[----:B0-----:R-:W-:Y:S05]  /*5b30*/  @!P4 BRA `(.L_x_164) ;  /* 0x000000000004c947 */ /* 0x001fea0003800000 */
[----:B------:R0:W5:Y:S02]  /*5b40*/  LDG.E.LTC128B.U16 R14, desc[UR12][R16.64+0x10] ;  /* 0x0000100c100e7981 */ /* 0x000164000c1e1520 */
.L_x_164:
[----:B------:R-:W-:Y:S05]  /*5b50*/  BSYNC B0 ;  /* 0x0000000000007941 */ /* 0x000fea0003800000 */
.L_x_163:
        /* <DEDUP_REMOVED lines=9> */
.L_x_166:
[----:B------:R-:W-:Y:S05]  /*5bf0*/  BSYNC B0 ;  /* 0x0000000000007941 */ /* 0x000fea0003800000 */
.L_x_165:
        /* <DEDUP_REMOVED lines=10> */
.L_x_168:
[----:B------:R-:W-:Y:S05]  /*5ca0*/  BSYNC B0 ;  /* 0x0000000000007941 */ /* 0x000fea0003800000 */
.L_x_167:
        /* <DEDUP_REMOVED lines=10> */
.L_x_170:
[----:B------:R-:W-:Y:S05]  /*5d50*/  BSYNC B0 ;  /* 0x0000000000007941 */ /* 0x000fea0003800000 */
.L_x_169:
        /* <DEDUP_REMOVED lines=10> */
.L_x_172:
[----:B------:R-:W-:Y:S05]  /*5e00*/  BSYNC B0 ;  /* 0x0000000000007941 */ /* 0x000fea0003800000 */
.L_x_171:
        /* <DEDUP_REMOVED lines=12> */
.L_x_174:
[----:B------:R-:W-:Y:S05]  /*5ed0*/  BSYNC B0 ;  /* 0x0000000000007941 */ /* 0x000fea0003800000 */
.L_x_173:
[----:B-----5:R-:W-:Y:S01]  /*5ee0*/  IMAD.U32 R7, R14, 0x10000, RZ ;  /* 0x000100000e077824 */ /* 0x020fe200078e00ff */
[----:B------:R-:W-:Y:S01]  /*5ef0*/  LOP3.LUT P5, RZ, R88, 0x4000000, RZ, 0xc0, !PT ;  /* 0x0400000058ff7812 */ /* 0x000fe200078ac0ff */
[----:B------:R-:W-:Y:S02]  /*5f00*/  BSSY B0, `(.L_x_175) ;  /* 0x000000b000007945 */ /* 0x000fe40003800000 */
[----:B------:R-:W-:Y:S01]  /*5f10*/  FMUL R6, R7, R2 ;  /* 0x0000000207067220 */ /* 0x000fe20000400000 */
[----:B------:R-:W-:-:S03]  /*5f20*/  @P4 IMAD.MOV.U32 R7, RZ, RZ, R21 ;  /* 0x000000ffff074224 */ /* 0x000fc600078e0015 */
        /* <DEDUP_REMOVED lines=8> */
.L_x_176:
[----:B------:R-:W-:Y:S05]  /*5fb0*/  BSYNC B0 ;  /* 0x0000000000007941 */ /* 0x000fea0003800000 */
.L_x_175:
        /* <DEDUP_REMOVED lines=10> */
.L_x_178:
[----:B------:R-:W-:Y:S05]  /*6060*/  BSYNC B0 ;  /* 0x0000000000007941 */ /* 0x000fea0003800000 */
.L_x_177:
        /* <DEDUP_REMOVED lines=10> */
.L_x_180:
[----:B------:R-:W-:Y:S05]  /*6110*/  BSYNC B0 ;  /* 0x0000000000007941 */ /* 0x000fea0003800000 */
.L_x_179:
        /* <DEDUP_REMOVED lines=12> */
.L_x_182:
[----:B------:R-:W-:Y:S05]  /*61e0*/  BSYNC B0 ;  /* 0x0000000000007941 */ /* 0x000fea0003800000 */
.L_x_181:
        /* <DEDUP_REMOVED lines=13> */
.L_x_184:
[----:B------:R-:W-:Y:S05]  /*62c0*/  BSYNC B0 ;  /* 0x0000000000007941 */ /* 0x000fea0003800000 */
.L_x_183:
        /* <DEDUP_REMOVED lines=10> */
.L_x_186:
[----:B------:R-:W-:Y:S05]  /*6370*/  BSYNC B0 ;  /* 0x0000000000007941 */ /* 0x000fea0003800000 */
.L_x_185:
        /* <DEDUP_REMOVED lines=10> */
.L_x_188:
[----:B------:R-:W-:Y:S05]  /*6420*/  BSYNC B0 ;  /* 0x0000000000007941 */ /* 0x000fea0003800000 */
.L_x_187:
        /* <DEDUP_REMOVED lines=12> */
.L_x_190:
[----:B------:R-:W-:Y:S05]  /*64f0*/  BSYNC B0 ;  /* 0x0000000000007941 */ /* 0x000fea0003800000 */
.L_x_189:
        /* <DEDUP_REMOVED lines=13> */
.L_x_192:
[----:B------:R-:W-:Y:S05]  /*65d0*/  BSYNC B0 ;  /* 0x0000000000007941 */ /* 0x000fea0003800000 */
.L_x_191:
        /* <DEDUP_REMOVED lines=10> */
.L_x_194:
[----:B------:R-:W-:Y:S05]  /*6680*/  BSYNC B0 ;  /* 0x0000000000007941 */ /* 0x000fea0003800000 */
.L_x_193:
        /* <DEDUP_REMOVED lines=10> */
.L_x_196:
[----:B------:R-:W-:Y:S05]  /*6730*/  BSYNC B0 ;  /* 0x0000000000007941 */ /* 0x000fea0003800000 */
.L_x_195:
        /* <DEDUP_REMOVED lines=12> */
.L_x_198:
[----:B------:R-:W-:Y:S05]  /*6800*/  BSYNC B0 ;  /* 0x0000000000007941 */ /* 0x000fea0003800000 */
.L_x_197:
        /* <DEDUP_REMOVED lines=13> */
.L_x_200:
[----:B------:R-:W-:Y:S05]  /*68e0*/  BSYNC B0 ;  /* 0x0000000000007941 */ /* 0x000fea0003800000 */
.L_x_199:
        /* <DEDUP_REMOVED lines=10> */
.L_x_202:
[----:B------:R-:W-:Y:S05]  /*6990*/  BSYNC B0 ;  /* 0x0000000000007941 */ /* 0x000fea0003800000 */
.L_x_201:
        /* <DEDUP_REMOVED lines=10> */
.L_x_204:
[----:B------:R-:W-:Y:S05]  /*6a40*/  BSYNC B0 ;  /* 0x0000000000007941 */ /* 0x000fea0003800000 */
.L_x_203:
        /* <DEDUP_REMOVED lines=12> */
.L_x_206:
[----:B------:R-:W-:Y:S05]  /*6b10*/  BSYNC B0 ;  /* 0x0000000000007941 */ /* 0x000fea0003800000 */
.L_x_205:
        /* <DEDUP_REMOVED lines=13> */
.L_x_208:
[----:B------:R-:W-:Y:S05]  /*6bf0*/  BSYNC B0 ;  /* 0x0000000000007941 */ /* 0x000fea0003800000 */
.L_x_207:
        /* <DEDUP_REMOVED lines=10> */
.L_x_210:
[----:B------:R-:W-:Y:S05]  /*6ca0*/  BSYNC B0 ;  /* 0x0000000000007941 */ /* 0x000fea0003800000 */
.L_x_209:
        /* <DEDUP_REMOVED lines=10> */
.L_x_212:
[----:B------:R-:W-:Y:S05]  /*6d50*/  BSYNC B0 ;  /* 0x0000000000007941 */ /* 0x000fea0003800000 */
.L_x_211:
        /* <DEDUP_REMOVED lines=12> */
.L_x_214:
[----:B------:R-:W-:Y:S05]  /*6e20*/  BSYNC B0 ;  /* 0x0000000000007941 */ /* 0x000fea0003800000 */
.L_x_213:
        /* <DEDUP_REMOVED lines=13> */
.L_x_216:
[----:B------:R-:W-:Y:S05]  /*6f00*/  BSYNC B0 ;  /* 0x0000000000007941 */ /* 0x000fea0003800000 */
.L_x_215:
        /* <DEDUP_REMOVED lines=10> */
.L_x_218:
[----:B------:R-:W-:Y:S05]  /*6fb0*/  BSYNC B0 ;  /* 0x0000000000007941 */ /* 0x000fea0003800000 */
.L_x_217:
        /* <DEDUP_REMOVED lines=10> */
.L_x_220:
[----:B------:R-:W-:Y:S05]  /*7060*/  BSYNC B0 ;  /* 0x0000000000007941 */ /* 0x000fea0003800000 */
.L_x_219:
        /* <DEDUP_REMOVED lines=12> */
.L_x_222:
[----:B------:R-:W-:Y:S05]  /*7130*/  BSYNC B0 ;  /* 0x0000000000007941 */ /* 0x000fea0003800000 */
.L_x_221:
        /* <DEDUP_REMOVED lines=13> */
.L_x_224:
[----:B------:R-:W-:Y:S05]  /*7210*/  BSYNC B0 ;  /* 0x0000000000007941 */ /* 0x000fea0003800000 */
.L_x_223:
        /* <DEDUP_REMOVED lines=10> */
.L_x_226:
[----:B------:R-:W-:Y:S05]  /*72c0*/  BSYNC B0 ;  /* 0x0000000000007941 */ /* 0x000fea0003800000 */
.L_x_225:
        /* <DEDUP_REMOVED lines=10> */
.L_x_228:
[----:B------:R-:W-:Y:S05]  /*7370*/  BSYNC B0 ;  /* 0x0000000000007941 */ /* 0x000fea0003800000 */
.L_x_227:
        /* <DEDUP_REMOVED lines=12> */
.L_x_230:
[----:B------:R-:W-:Y:S05]  /*7440*/  BSYNC B0 ;  /* 0x0000000000007941 */ /* 0x000fea0003800000 */
.L_x_229:
        /* <DEDUP_REMOVED lines=13> */
.L_x_232:
[----:B------:R-:W-:Y:S05]  /*7520*/  BSYNC B0 ;  /* 0x0000000000007941 */ /* 0x000fea0003800000 */
.L_x_231:
        /* <DEDUP_REMOVED lines=10> */
.L_x_234:
[----:B------:R-:W-:Y:S05]  /*75d0*/  BSYNC B0 ;  /* 0x0000000000007941 */ /* 0x000fea0003800000 */
.L_x_233:
        /* <DEDUP_REMOVED lines=10> */
.L_x_236:
[----:B------:R-:W-:Y:S05]  /*7680*/  BSYNC B0 ;  /* 0x0000000000007941 */ /* 0x000fea0003800000 */
.L_x_235:
        /* <DEDUP_REMOVED lines=12> */
.L_x_238:
[----:B------:R-:W-:Y:S05]  /*7750*/  BSYNC B0 ;  /* 0x0000000000007941 */ /* 0x000fea0003800000 */
.L_x_237:
        /* <DEDUP_REMOVED lines=13> */
.L_x_240:
[----:B------:R-:W-:Y:S05]  /*7830*/  BSYNC B0 ;  /* 0x0000000000007941 */ /* 0x000fea0003800000 */
.L_x_239:
        /* <DEDUP_REMOVED lines=10> */
.L_x_242:
[----:B------:R-:W-:Y:S05]  /*78e0*/  BSYNC B0 ;  /* 0x0000000000007941 */ /* 0x000fea0003800000 */
.L_x_241:
        /* <DEDUP_REMOVED lines=10> */
.L_x_244:
[----:B------:R-:W-:Y:S05]  /*7990*/  BSYNC B0 ;  /* 0x0000000000007941 */ /* 0x000fea0003800000 */
.L_x_243:
        /* <DEDUP_REMOVED lines=12> */
.L_x_246:
[----:B------:R-:W-:Y:S05]  /*7a60*/  BSYNC B0 ;  /* 0x0000000000007941 */ /* 0x000fea0003800000 */
.L_x_245:
        /* <DEDUP_REMOVED lines=13> */
.L_x_248:
[----:B------:R-:W-:Y:S05]  /*7b40*/  BSYNC B0 ;  /* 0x0000000000007941 */ /* 0x000fea0003800000 */
.L_x_247:
        /* <DEDUP_REMOVED lines=10> */
.L_x_250:
[----:B------:R-:W-:Y:S05]  /*7bf0*/  BSYNC B0 ;  /* 0x0000000000007941 */ /* 0x000fea0003800000 */
.L_x_249:
        /* <DEDUP_REMOVED lines=10> */
.L_x_252:
[----:B------:R-:W-:Y:S05]  /*7ca0*/  BSYNC B0 ;  /* 0x0000000000007941 */ /* 0x000fea0003800000 */
.L_x_251:
        /* <DEDUP_REMOVED lines=12> */
.L_x_254:
[----:B------:R-:W-:Y:S05]  /*7d70*/  BSYNC B0 ;  /* 0x0000000000007941 */ /* 0x000fea0003800000 */
.L_x_253:
        /* <DEDUP_REMOVED lines=13> */
.L_x_256:
[----:B------:R-:W-:Y:S05]  /*7e50*/  BSYNC B0 ;  /* 0x0000000000007941 */ /* 0x000fea0003800000 */
.L_x_255:
        /* <DEDUP_REMOVED lines=9> */
.L_x_258:
[----:B------:R-:W-:Y:S05]  /*7ef0*/  BSYNC B0 ;  /* 0x0000000000007941 */ /* 0x000fea0003800000 */
.L_x_257:
[----:B-----5:R-:W-:Y:S01]  /*7f00*/  IMAD.U32 R7, R14, 0x10000, RZ ;  /* 0x000100000e077824 */ /* 0x020fe200078e00ff */
[----:B------:R-:W-:Y:S01]  /*7f10*/  ISETP.GT.AND P5, PT, R3, 0x48, P5 ;  /* 0x000000480300780c */ /* 0x000fe20002fa4270 */
[----:B------:R-:W-:Y:S02]  /*7f20*/  BSSY B0, `(.L_x_259) ;  /* 0x0000007000007945 */ /* 0x000fe40003800000 */
[----:B------:R-:W-:-:S04]  /*7f30*/  FMUL R6, R7, R2 ;  /* 0x0000000207067220 */ /* 0x000fc80000400000 */
[----:B------:R-:W-:-:S05]  /*7f40*/  FFMA R6, R77, R0, R6 ;  /* 0x000000004d067223 */ /* 0x000fca0000000006 */
[----:B------:R-:W-:-:S05]  /*7f50*/  F2FP.BF16.F32.PACK_AB R6, RZ, R6 ;  /* 0x00000006ff06723e */ /* 0x000fca00000010ff */
[----:B------:R0:W-:Y:S01]  /*7f60*/  @P4 STG.E.U16 desc[UR12][R4.64+0xd2], R6 ;  /* 0x0000d20604004986 */ /* 0x0001e2000c10150c */
[----:B------:R-:W-:Y:S05]  /*7f70*/  @!P5 BRA `(.L_x_260) ;  /* 0x000000000004d947 */ /* 0x000fea0003800000 */
[----:B------:R0:W5:Y:S02]  /*7f80*/  LDG.E.LTC128B.U16 R14, desc[UR12][R16.64+0xd0] ;  /* 0x0000d00c100e7981 */ /* 0x000164000c1e1520 */
.L_x_260:
[----:B------:R-:W-:Y:S05]  /*7f90*/  BSYNC B0 ;  /* 0x0000000000007941 */ /* 0x000fea0003800000 */
.L_x_259:
[----:B-----5:R-:W-:Y:S01]  /*7fa0*/  IMAD.U32 R7, R14, 0x10000, RZ ;  /* 0x000100000e077824 */ /* 0x020fe200078e00ff */
[----:B------:R-:W-:Y:S01]  /*7fb0*/  ISETP.GT.AND P4, PT, R3, 0x48, P6 ;  /* 0x000000480300780c */ /* 0x000fe20003784270 */
[----:B0-----:R-:W-:Y:S01]  /*7fc0*/  @P5 IMAD.MOV.U32 R6, RZ, RZ, R20 ;  /* 0x000000ffff065224 */ /* 0x001fe200078e0014 */
[----:B------:R-:W-:Y:S01]  /*7fd0*/  BSSY B0, `(.L_x_261) ;  /* 0x0000009000007945 */ /* 0x000fe20003800000 */
[----:B------:R-:W-:-:S04]  /*7fe0*/  FMUL R7, R7, R2 ;  /* 0x0000000207077220 */ /* 0x000fc80000400000 */
[----:B------:R-:W-:-:S05]  /*7ff0*/  FFMA R7, R78, R0, R7 ;  /* 0x000000004e077223 */ /* 0x000fca0000000007 */
[----:B------:R-:W-:-:S04]  /*8000*/  F2FP.BF16.F32.PACK_AB R7, RZ, R7 ;  /* 0x00000007ff07723e */ /* 0x000fc800000010ff */
[----:B------:R-:W-:Y:S01]  /*8010*/  PRMT R8, R7, 0x7610, R8 ;  /* 0x0000761007087816 */ /* 0x000fe20000000008 */
[----:B------:R-:W-:-:S05]  /*8020*/  @P5 IMAD.MOV.U32 R7, RZ, RZ, R21 ;  /* 0x000000ffff075224 */ /* 0x000fca00078e0015 */
[----:B------:R0:W-:Y:S01]  /*8030*/  @P5 STG.E.U16 desc[UR12][R6.64+0xd0], R8 ;  /* 0x0000d00806005986 */ /* 0x0001e2000c10150c */
[----:B------:R-:W-:Y:S05]  /*8040*/  @!P4 BRA `(.L_x_262) ;  /* 0x000000000004c947 */ /* 0x000fea0003800000 */
[----:B------:R0:W5:Y:S02]  /*8050*/  LDG.E.LTC128B.U16 R14, desc[UR12][R16.64+0xd2] ;  /* 0x0000d20c100e7981 */ /* 0x000164000c1e1520 */
.L_x_262:
[----:B------:R-:W-:Y:S05]  /*8060*/  BSYNC B0 ;  /* 0x0000000000007941 */ /* 0x000fea0003800000 */
.L_x_261:
[----:B0----5:R-:W-:Y:S01]  /*8070*/  IMAD.U32 R7, R14, 0x10000, RZ ;  /* 0x000100000e077824 */ /* 0x021fe200078e00ff */
[----:B------:R-:W-:Y:S01]  /*8080*/  ISETP.GT.AND P5, PT, R3, 0x40, P3 ;  /* 0x000000400300780c */ /* 0x000fe20001fa4270 */
        /* <DEDUP_REMOVED lines=8> */
[----:B------:R-:W-:Y:S05]  /*8110*/  @!P5 BRA `(.L_x_264) ;  /* 0x000000000004d947 */ /* 0x000fea0003800000 */
[----:B------:R0:W5:Y:S02]  /*8120*/  LDG.E.LTC128B.U16 R14, desc[UR12][R12.64+0xe0] ;  /* 0x0000e00c0c0e7981 */ /* 0x000164000c1e1520 */
.L_x_264:
[----:B------:R-:W-:Y:S05]  /*8130*/  BSYNC B0 ;  /* 0x0000000000007941 */ /* 0x000fea0003800000 */
.L_x_263:
[----:B0----5:R-:W-:Y:S01]  /*8140*/  IMAD.U32 R7, R14, 0x10000, RZ ;  /* 0x000100000e077824 */ /* 0x021fe200078e00ff */
        /* <DEDUP_REMOVED lines=8> */
.L_x_266:
[----:B------:R-:W-:Y:S05]  /*81d0*/  BSYNC B0 ;  /* 0x0000000000007941 */ /* 0x000fea0003800000 */
.L_x_265:
        /* <DEDUP_REMOVED lines=9> */
.L_x_268:
[----:B------:R-:W-:Y:S05]  /*8270*/  BSYNC B0 ;  /* 0x0000000000007941 */ /* 0x000fea0003800000 */
.L_x_267:
        /* <DEDUP_REMOVED lines=12> */
.L_x_270:
[----:B------:R-:W-:Y:S05]  /*8340*/  BSYNC B0 ;  /* 0x0000000000007941 */ /* 0x000fea0003800000 */
.L_x_269:
        /* <DEDUP_REMOVED lines=12> */
.L_x_272:
[----:B------:R-:W-:Y:S05]  /*8410*/  BSYNC B0 ;  /* 0x0000000000007941 */ /* 0x000fea0003800000 */
.L_x_271:
        /* <DEDUP_REMOVED lines=9> */
.L_x_274:
[----:B------:R-:W-:Y:S05]  /*84b0*/  BSYNC B0 ;  /* 0x0000000000007941 */ /* 0x000fea0003800000 */
.L_x_273:
        /* <DEDUP_REMOVED lines=9> */
.L_x_276:
[----:B------:R-:W-:Y:S05]  /*8550*/  BSYNC B0 ;  /* 0x0000000000007941 */ /* 0x000fea0003800000 */
.L_x_275:
[----:B0----5:R-:W-:Y:S01]  /*8560*/  IMAD.U32 R5, R14, 0x10000, RZ ;  /* 0x000100000e057824 */ /* 0x021fe200078e00ff */
[----:B------:R-:W-:Y:S01]  /*8570*/  ISETP.GT.AND P0, PT, R3, 0x48, P0 ;  /* 0x000000480300780c */ /* 0x000fe20000704270 */
[----:B------:R-:W-:Y:S01]  /*8580*/  @P1 IMAD.MOV.U32 R4, RZ, RZ, R20 ;  /* 0x000000ffff041224 */ /* 0x000fe200078e0014 */
        /* <DEDUP_REMOVED lines=9> */
.L_x_278:
[----:B------:R-:W-:Y:S05]  /*8620*/  BSYNC B0 ;  /* 0x0000000000007941 */ /* 0x000fea0003800000 */
.L_x_277:
[----:B0----5:R-:W-:-:S04]  /*8630*/  IMAD.U32 R3, R14, 0x10000, RZ ;  /* 0x000100000e037824 */ /* 0x021fc800078e00ff */
[----:B------:R-:W-:-:S04]  /*8640*/  FMUL R2, R3, R2 ;  /* 0x0000000203027220 */ /* 0x000fc80000400000 */
[----:B------:R-:W-:Y:S01]  /*8650*/  FFMA R2, R87, R0, R2 ;  /* 0x0000000057027223 */ /* 0x000fe20000000002 */
[----:B------:R-:W-:Y:S06]  /*8660*/  @!P0 EXIT ;  /* 0x000000000000894d */ /* 0x000fec0003800000 */
[----:B------:R-:W-:-:S05]  /*8670*/  F2FP.BF16.F32.PACK_AB R2, RZ, R2 ;  /* 0x00000002ff02723e */ /* 0x000fca00000010ff */
[----:B------:R-:W-:Y:S01]  /*8680*/  STG.E.U16 desc[UR12][R20.64+0xf2], R2 ;  /* 0x0000f20214007986 */ /* 0x000fe2000c10150c */
[----:B------:R-:W-:Y:S05]  /*8690*/  EXIT ;  /* 0x000000000000794d */ /* 0x000fea0003800000 */
.L_x_28:
[----:B------:R-:W-:Y:S01]  /*86a0*/  ULDC.64 UR4, c[0x0][0x650] ;  /* 0x0001940000047ab9 */ /* 0x000fe20000000a00 */
[----:B------:R-:W-:Y:S01]  /*86b0*/  ISETP.GT.AND P4, PT, R4, 0x1, PT ;  /* 0x000000010400780c */ /* 0x000fe20003f84270 */
[-C--:B------:R-:W-:Y:S01]  /*86c0*/  FMUL R88, R88, R0.reuse ;  /* 0x0000000058587220 */ /* 0x080fe20000400000 */
[----:B------:R-:W-:Y:S01]  /*86d0*/  LEA R14, P1, R10, UR4, 0x1 ;  /* 0x000000040a0e7c11 */ /* 0x000fe2000f8208ff */
[----:B------:R-:W-:Y:S01]  /*86e0*/  IMAD.SHL.U32 R9, R156, 0x2, RZ ;  /* 0x000000029c097824 */ /* 0x000fe200078e00ff */
[----:B------:R-:W-:Y:S01]  /*86f0*/  ISETP.GT.AND P2, PT, R3, RZ, P4 ;  /* 0x000000ff0300720c */ /* 0x000fe20002744270 */
[-C--:B------:R-:W-:Y:S01]  /*8700*/  FMUL R89, R89, R0.reuse ;  /* 0x0000000059597220 */ /* 0x080fe20000400000 */
[----:B------:R-:W-:Y:S01]  /*8710*/  LEA.HI.X R15, R10, UR5, R23, 0x1, P1 ;  /* 0x000000050a0f7c11 */ /* 0x000fe200088f0c17 */
[----:B------:R-:W-:Y:S01]  /*8720*/  FMUL R90, R90, R0 ;  /* 0x000000005a5a7220 */ /* 0x000fe20000400000 */
[----:B------:R-:W-:Y:S01]  /*8730*/  F2FP.BF16.F32.PACK_AB R88, RZ, R88 ;  /* 0x00000058ff58723e */ /* 0x000fe200000010ff */
[-C--:B------:R-:W-:Y:S01]  /*8740*/  FMUL R91, R91, R0.reuse ;  /* 0x000000005b5b7220 */ /* 0x080fe20000400000 */
[----:B------:R-:W-:Y:S01]  /*8750*/  SHF.L.U64.HI R5, R156, 0x1, R167 ;  /* 0x000000019c057819 */ /* 0x000fe200000102a7 */
[----:B------:R-:W-:Y:S01]  /*8760*/  FMUL R92, R92, R0 ;  /* 0x000000005c5c7220 */ /* 0x000fe20000400000 */
[----:B------:R-:W-:Y:S01]  /*8770*/  ISETP.GT.AND P1, PT, R3, 0x8, P5 ;  /* 0x000000080300780c */ /* 0x000fe20002f24270 */
[----:B------:R-:W-:Y:S01]  /*8780*/  @P0 STG.E.U16 desc[UR12][R14.64], R88 ;  /* 0x000000580e000986 */ /* 0x000fe2000c10150c */
[----:B------:R-:W-:Y:S01]  /*8790*/  IADD3 R16, P0, R9, R14, RZ ;  /* 0x0000000e09107210 */ /* 0x000fe20007f1e0ff */
[----:B------:R-:W-:Y:S01]  /*87a0*/  FMUL R93, R93, R0 ;  /* 0x000000005d5d7220 */ /* 0x000fe20000400000 */
[----:B------:R-:W-:Y:S01]  /*87b0*/  F2FP.BF16.F32.PACK_AB R89, RZ, R89 ;  /* 0x00000059ff59723e */ /* 0x000fe200000010ff */
[----:B------:R-:W-:Y:S01]  /*87c0*/  @P2 IMAD.MOV.U32 R6, RZ, RZ, R14 ;  /* 0x000000ffff062224 */ /* 0x000fe200078e000e */
[----:B------:R-:W-:Y:S01]  /*87d0*/  ISETP.GT.AND P3, PT, R4, 0x8, PT ;  /* 0x000000080400780c */ /* 0x000fe20003f64270 */
[--C-:B------:R-:W-:Y:S01]  /*87e0*/  IMAD.X R17, R5, 0x1, R15.reuse, P0 ;  /* 0x0000000105117824 */ /* 0x100fe200000e060f */
[C---:B------:R-:W-:Y:S01]  /*87f0*/  ISETP.GT.AND P0, PT, R3.reuse, 0x8, P4 ;  /* 0x000000080300780c */ /* 0x040fe20002704270 */
[----:B------:R-:W-:Y:S01]  /*8800*/  @P2 IMAD.MOV.U32 R7, RZ, RZ, R15 ;  /* 0x000000ffff072224 */ /* 0x000fe200078e000f */
[----:B------:R-:W-:Y:S01]  /*8810*/  F2FP.BF16.F32.PACK_AB R90, RZ, R90 ;  /* 0x0000005aff5a723e */ /* 0x000fe200000010ff */
[----:B------:R-:W-:Y:S01]  /*8820*/  IMAD.SHL.U32 R13, R20, 0x2, RZ ;  /* 0x00000002140d7824 */ /* 0x000fe200078e00ff */
[----:B------:R-:W-:Y:S01]  /*8830*/  ISETP.GT.AND P4, PT, R4, 0x9, PT ;  /* 0x000000090400780c */ /* 0x000fe20003f84270 */
[-C--:B------:R-:W-:Y:S01]  /*8840*/  FMUL R94, R94, R0.reuse ;  /* 0x000000005e5e7220 */ /* 0x080fe20000400000 */
[----:B------:R0:W-:Y:S01]  /*8850*/  @P2 STG.E.U16 desc[UR12][R6.64+0x2], R89 ;  /* 0x0000025906002986 */ /* 0x0001e2000c10150c */
[----:B------:R-:W-:Y:S01]  /*8860*/  ISETP.GT.AND P2, PT, R3, RZ, P3 ;  /* 0x000000ff0300720c */ /* 0x000fe20001f44270 */
[-C--:B------:R-:W-:Y:S01]  /*8870*/  FMUL R95, R95, R0.reuse ;  /* 0x000000005f5f7220 */ /* 0x080fe20000400000 */
[----:B------:R-:W-:Y:S01]  /*8880*/  F2FP.BF16.F32.PACK_AB R91, RZ, R91 ;  /* 0x0000005bff5b723e */ /* 0x000fe200000010ff */
[----:B------:R-:W-:Y:S01]  /*8890*/  @P1 STG.E.U16 desc[UR12][R16.64], R90 ;  /* 0x0000005a10001986 */ /* 0x000fe2000c10150c */
[----:B------:R-:W-:Y:S01]  /*88a0*/  ISETP.GT.AND P1, PT, R3, RZ, P4 ;  /* 0x000000ff0300720c */ /* 0x000fe20002724270 */
[----:B------:R-:W-:Y:S01]  /*88b0*/  FMUL R96, R96, R0 ;  /* 0x0000000060607220 */ /* 0x000fe20000400000 */
[----:B------:R-:W-:Y:S01]  /*88c0*/  F2FP.BF16.F32.PACK_AB R92, RZ, R92 ;  /* 0x0000005cff5c723e */ /* 0x000fe200000010ff */
[-C--:B------:R-:W-:Y:S01]  /*88d0*/  FMUL R97, R97, R0.reuse ;  /* 0x0000000061617220 */ /* 0x080fe20000400000 */
[----:B------:R-:W-:Y:S01]  /*88e0*/  F2FP.BF16.F32.PACK_AB R93, RZ, R93 ;  /* 0x0000005dff5d723e */ /* 0x000fe200000010ff */
[----:B------:R-:W-:Y:S01]  /*88f0*/  FMUL R98, R98, R0 ;  /* 0x0000000062627220 */ /* 0x000fe20000400000 */
[----:B------:R-:W-:Y:S01]  /*8900*/  SHF.L.U64.HI R157, R20, 0x1, R157 ;  /* 0x00000001149d7819 */ /* 0x000fe2000001029d */
[----:B0-----:R-:W-:Y:S01]  /*8910*/  @P0 IMAD.MOV.U32 R6, RZ, RZ, R16 ;  /* 0x000000ffff060224 */ /* 0x001fe200078e0010 */
[----:B------:R-:W-:Y:S01]  /*8920*/  F2FP.BF16.F32.PACK_AB R94, RZ, R94 ;  /* 0x0000005eff5e723e */ /* 0x000fe200000010ff */
[----:B------:R-:W-:Y:S01]  /*8930*/  @P0 IMAD.MOV.U32 R7, RZ, RZ, R17 ;  /* 0x000000ffff070224 */ /* 0x000fe200078e0011 */
[----:B------:R-:W-:Y:S01]  /*8940*/  F2FP.BF16.F32.PACK_AB R95, RZ, R95 ;  /* 0x0000005fff5f723e */ /* 0x000fe200000010ff */
[----:B------:R-:W-:Y:S01]  /*8950*/  FMUL R99, R99, R0 ;  /* 0x0000000063637220 */ /* 0x000fe20000400000 */
[----:B------:R-:W-:Y:S01]  /*8960*/  F2FP.BF16.F32.PACK_AB R96, RZ, R96 ;  /* 0x00000060ff60723e */ /* 0x000fe200000010ff */
[-C--:B------:R-:W-:Y:S01]  /*8970*/  FMUL R100, R100, R0.reuse ;  /* 0x0000000064647220 */ /* 0x080fe20000400000 */
[----:B------:R0:W-:Y:S01]  /*8980*/  @P0 STG.E.U16 desc[UR12][R6.64+0x2], R91 ;  /* 0x0000025b06000986 */ /* 0x0001e2000c10150c */
[----:B------:R-:W-:Y:S01]  /*8990*/  ISETP.GT.AND P0, PT, R3, 0x8, P3 ;  /* 0x000000080300780c */ /* 0x000fe20001f04270 */
[-C--:B------:R-:W-:Y:S01]  /*89a0*/  FMUL R101, R101, R0.reuse ;  /* 0x0000000065657220 */ /* 0x080fe20000400000 */
[----:B------:R-:W-:Y:S01]  /*89b0*/  ISETP.GT.AND P3, PT, R4, 0x10, PT ;  /* 0x000000100400780c */ /* 0x000fe20003f64270 */
[-C--:B------:R-:W-:Y:S01]  /*89c0*/  FMUL R102, R102, R0.reuse ;  /* 0x0000000066667220 */ /* 0x080fe20000400000 */
[----:B------:R-:W-:Y:S01]  /*89d0*/  F2FP.BF16.F32.PACK_AB R97, RZ, R97 ;  /* 0x00000061ff61723e */ /* 0x000fe200000010ff */
[----:B------:R-:W-:Y:S01]  /*89e0*/  FMUL R103, R103, R0 ;  /* 0x0000000067677220 */ /* 0x000fe20000400000 */
[----:B------:R-:W-:Y:S01]  /*89f0*/  F2FP.BF16.F32.PACK_AB R98, RZ, R98 ;  /* 0x00000062ff62723e */ /* 0x000fe200000010ff */
[-C--:B------:R-:W-:Y:S01]  /*8a00*/  FMUL R104, R104, R0.reuse ;  /* 0x0000000068687220 */ /* 0x080fe20000400000 */
[----:B------:R-:W-:Y:S01]  /*8a10*/  F2FP.BF16.F32.PACK_AB R99, RZ, R99 ;  /* 0x00000063ff63723e */ /* 0x000fe200000010ff */
[----:B------:R-:W-:Y:S01]  /*8a20*/  FMUL R105, R105, R0 ;  /* 0x0000000069697220 */ /* 0x000fe20000400000 */
[----:B------:R-:W-:Y:S01]  /*8a30*/  F2FP.BF16.F32.PACK_AB R100, RZ, R100 ;  /* 0x00000064ff64723e */ /* 0x000fe200000010ff */
[--C-:B0-----:R-:W-:Y:S01]  /*8a40*/  @P2 IMAD.MOV.U32 R6, RZ, RZ, R14.reuse ;  /* 0x000000ffff062224 */ /* 0x101fe200078e000e */
[----:B------:R-:W-:Y:S01]  /*8a50*/  F2FP.BF16.F32.PACK_AB R101, RZ, R101 ;  /* 0x00000065ff65723e */ /* 0x000fe200000010ff */
[--C-:B------:R-:W-:Y:S01]  /*8a60*/  @P2 IMAD.MOV.U32 R7, RZ, RZ, R15.reuse ;  /* 0x000000ffff072224 */ /* 0x100fe200078e000f */
[----:B------:R-:W-:Y:S01]  /*8a70*/  F2FP.BF16.F32.PACK_AB R102, RZ, R102 ;  /* 0x00000066ff66723e */ /* 0x000fe200000010ff */
[-C--:B------:R-:W-:Y:S01]  /*8a80*/  FMUL R106, R106, R0.reuse ;  /* 0x000000006a6a7220 */ /* 0x080fe20000400000 */
[----:B------:R-:W-:Y:S01]  /*8a90*/  F2FP.BF16.F32.PACK_AB R103, RZ, R103 ;  /* 0x00000067ff67723e */ /* 0x000fe200000010ff */
[----:B------:R-:W-:Y:S01]  /*8aa0*/  FMUL R107, R107, R0 ;  /* 0x000000006b6b7220 */ /* 0x000fe20000400000 */
[----:B------:R0:W-:Y:S01]  /*8ab0*/  @P2 STG.E.U16 desc[UR12][R6.64+0x10], R92 ;  /* 0x0000105c06002986 */ /* 0x0001e2000c10150c */
[----:B------:R-:W-:Y:S01]  /*8ac0*/  F2FP.BF16.F32.PACK_AB R104, RZ, R104 ;  /* 0x00000068ff68723e */ /* 0x000fe200000010ff */
        /* <DEDUP_REMOVED lines=8> */
[----:B------:R-:W-:Y:S01]  /*8b50*/  FMUL R112, R112, R0 ;  /* 0x0000000070707220 */ /* 0x000fe20000400000 */
[----:B------:R-:W-:Y:S01]  /*8b60*/  F2FP.BF16.F32.PACK_AB R109, RZ, R109 ;  /* 0x0000006dff6d723e */ /* 0x000fe200000010ff */
[----:B0-----:R-:W-:Y:S01]  /*8b70*/  @P1 IMAD.MOV.U32 R6, RZ, RZ, R14 ;  /* 0x000000ffff061224 */ /* 0x001fe200078e000e */
[----:B------:R-:W-:Y:S01]  /*8b80*/  F2FP.BF16.F32.PACK_AB R110, RZ, R110 ;  /* 0x0000006eff6e723e */ /* 0x000fe200000010ff */
[----:B------:R-:W-:Y:S01]  /*8b90*/  @P1 IMAD.MOV.U32 R7, RZ, RZ, R15 ;  /* 0x000000ffff071224 */ /* 0x000fe200078e000f */
[----:B------:R-:W-:Y:S01]  /*8ba0*/  F2FP.BF16.F32.PACK_AB R111, RZ, R111 ;  /* 0x0000006fff6f723e */ /* 0x000fe200000010ff */
[----:B------:R-:W-:Y:S01]  /*8bb0*/  FMUL R113, R113, R0 ;  /* 0x0000000071717220 */ /* 0x000fe20000400000 */
[----:B------:R-:W-:Y:S01]  /*8bc0*/  F2FP.BF16.F32.PACK_AB R112, RZ, R112 ;  /* 0x00000070ff70723e */ /* 0x000fe200000010ff */
[----:B------:R-:W-:Y:S01]  /*8bd0*/  FMUL R114, R114, R0 ;  /* 0x0000000072727220 */ /* 0x000fe20000400000 */
[----:B------:R0:W-:Y:S01]  /*8be0*/  @P1 STG.E.U16 desc[UR12][R6.64+0x12], R93 ;  /* 0x0000125d06001986 */ /* 0x0001e2000c10150c */
[----:B------:R-:W-:Y:S01]  /*8bf0*/  IADD3 R10, P1, P2, R9, R14, R13 ;  /* 0x0000000e090a7210 */ /* 0x000fe20007a3e00d */
[-C--:B------:R-:W-:Y:S01]  /*8c00*/  FMUL R115, R115, R0.reuse ;  /* 0x0000000073737220 */ /* 0x080fe20000400000 */
[----:B------:R-:W-:Y:S01]  /*8c10*/  F2FP.BF16.F32.PACK_AB R113, RZ, R113 ;  /* 0x00000071ff71723e */ /* 0x000fe200000010ff */
[-C--:B------:R-:W-:Y:S01]  /*8c20*/  FMUL R116, R116, R0.reuse ;  /* 0x0000000074747220 */ /* 0x080fe20000400000 */
[----:B------:R-:W-:Y:S01]  /*8c30*/  IADD3.X R11, R5, R15, R157, P1, P2 ;  /* 0x0000000f050b7210 */ /* 0x000fe20000fe449d */
[-C--:B------:R-:W-:Y:S01]  /*8c40*/  FMUL R117, R117, R0.reuse ;  /* 0x0000000075757220 */ /* 0x080fe20000400000 */
[----:B------:R-:W-:Y:S01]  /*8c50*/  ISETP.GT.AND P1, PT, R3, 0x8, P4 ;  /* 0x000000080300780c */ /* 0x000fe20002724270 */
[-C--:B------:R-:W-:Y:S01]  /*8c60*/  FMUL R118, R118, R0.reuse ;  /* 0x0000000076767220 */ /* 0x080fe20000400000 */
[----:B------:R-:W-:Y:S01]  /*8c70*/  ISETP.GT.AND P2, PT, R4, 0x11, PT ;  /* 0x000000110400780c */ /* 0x000fe20003f44270 */
        /* <DEDUP_REMOVED lines=8> */
[-C--:B------:R-:W-:Y:S01]  /*8d00*/  FMUL R121, R121, R0.reuse ;  /* 0x0000000079797220 */ /* 0x080fe20000400000 */
[----:B------:R0:W-:Y:S01]  /*8d10*/  @P0 STG.E.U16 desc[UR12][R6.64+0x10], R94 ;  /* 0x0000105e06000986 */ /* 0x0001e2000c10150c */
[----:B------:R-:W-:Y:S01]  /*8d20*/  ISETP.GT.AND P0, PT, R3, RZ, P3 ;  /* 0x000000ff0300720c */ /* 0x000fe20001f04270 */
[----:B------:R-:W-:Y:S01]  /*8d30*/  FMUL R122, R122, R0 ;  /* 0x000000007a7a7220 */ /* 0x000fe20000400000 */
        /* <DEDUP_REMOVED lines=9> */
[----:B0-----:R-:W-:Y:S01]  /*8dd0*/  @P1 IMAD.MOV.U32 R6, RZ, RZ, R16 ;  /* 0x000000ffff061224 */ /* 0x001fe200078e0010 */
[----:B------:R-:W-:Y:S01]  /*8de0*/  F2FP.BF16.F32.PACK_AB R123, RZ, R123 ;  /* 0x0000007bff7b723e */ /* 0x000fe200000010ff */
[----:B------:R-:W-:Y:S01]  /*8df0*/  @P1 IMAD.MOV.U32 R7, RZ, RZ, R17 ;  /* 0x000000ffff071224 */ /* 0x000fe200078e0011 */
[----:B------:R-:W-:Y:S01]  /*8e00*/  F2FP.BF16.F32.PACK_AB R124, RZ, R124 ;  /* 0x0000007cff7c723e */ /* 0x000fe200000010ff */
[-C--:B------:R-:W-:Y:S01]  /*8e10*/  FMUL R127, R127, R0.reuse ;  /* 0x000000007f7f7220 */ /* 0x080fe20000400000 */
[----:B------:R-:W-:Y:S01]  /*8e20*/  F2FP.BF16.F32.PACK_AB R125, RZ, R125 ;  /* 0x0000007dff7d723e */ /* 0x000fe200000010ff */
[-C--:B------:R-:W-:Y:S01]  /*8e30*/  FMUL R128, R128, R0.reuse ;  /* 0x0000000080807220 */ /* 0x080fe20000400000 */
[----:B------:R0:W-:Y:S01]  /*8e40*/  @P1 STG.E.U16 desc[UR12][R6.64+0x12], R95 ;  /* 0x0000125f06001986 */ /* 0x0001e2000c10150c */
[----:B------:R-:W-:Y:S01]  /*8e50*/  ISETP.GT.AND P1, PT, R4, 0x19, PT ;  /* 0x000000190400780c */ /* 0x000fe20003f24270 */
        /* <DEDUP_REMOVED lines=33> */
[--C-:B------:R-:W-:Y:S01]  /*9070*/  @P0 IMAD.MOV.U32 R7, RZ, RZ, R15.reuse ;  /* 0x000000ffff070224 */ /* 0x100fe200078e000f */
[----:B------:R-:W-:Y:S01]  /*9080*/  F2FP.BF16.F32.PACK_AB R141, RZ, R141 ;  /* 0x0000008dff8d723e */ /* 0x000fe200000010ff */
[-C--:B------:R-:W-:Y:S01]  /*9090*/  FMUL R142, R142, R0.reuse ;  /* 0x000000008e8e7220 */ /* 0x080fe20000400000 */
[-C--:B------:R-:W-:Y:S01]  /*90a0*/  FMUL R143, R143, R0.reuse ;  /* 0x000000008f8f7220 */ /* 0x080fe20000400000 */
[-C--:B------:R-:W-:Y:S01]  /*90b0*/  FMUL R144, R144, R0.reuse ;  /* 0x0000000090907220 */ /* 0x080fe20000400000 */
[----:B------:R0:W-:Y:S01]  /*90c0*/  @P0 STG.E.U16 desc[UR12][R6.64+0x22], R97 ;  /* 0x0000226106000986 */ /* 0x0001e2000c10150c */
[----:B------:R-:W-:Y:S01]  /*90d0*/  ISETP.GT.AND P0, PT, R3, 0x8, P3 ;  /* 0x000000080300780c */ /* 0x000fe20001f04270 */
[-C--:B------:R-:W-:Y:S01]  /*90e0*/  FMUL R145, R145, R0.reuse ;  /* 0x0000000091917220 */ /* 0x080fe20000400000 */
        /* <DEDUP_REMOVED lines=8> */
[----:B------:R-:W-:Y:S01]  /*9170*/  ISETP.GT.AND P4, PT, R4, 0x71, PT ;  /* 0x000000710400780c */ /* 0x000fe20003f84270 */
[-C--:B------:R-:W-:Y:S01]  /*9180*/  FMUL R150, R150, R0.reuse ;  /* 0x0000000096967220 */ /* 0x080fe20000400000 */
[----:B------:R-:W-:Y:S01]  /*9190*/  F2FP.BF16.F32.PACK_AB R145, RZ, R145 ;  /* 0x00000091ff91723e */ /* 0x000fe200000010ff */
[----:B------:R-:W-:Y:S01]  /*91a0*/  @P0 STG.E.U16 desc[UR12][R16.64+0x20], R98 ;  /* 0x0000206210000986 */ /* 0x000fe2000c10150c */
        /* <DEDUP_REMOVED lines=13> */
[----:B------:R-:W-:Y:S01]  /*9280*/  @P0 STG.E.U16 desc[UR12][R16.64+0x22], R99 ;  /* 0x0000226310000986 */ /* 0x000fe2000c10150c */
[----:B0-----:R-:W-:Y:S01]  /*9290*/  IADD3 R6, P0, R13, R14, RZ ;  /* 0x0000000e0d067210 */ /* 0x001fe20007f1e0ff */
[-C--:B------:R-:W-:Y:S01]  /*92a0*/  FMUL R29, R29, R0.reuse ;  /* 0x000000001d1d7220 */ /* 0x080fe20000400000 */
[----:B------:R-:W-:Y:S01]  /*92b0*/  F2FP.BF16.F32.PACK_AB R151, RZ, R151 ;  /* 0x00000097ff97723e */ /* 0x000fe200000010ff */
[----:B------:R-:W-:Y:S01]  /*92c0*/  FMUL R30, R30, R0 ;  /* 0x000000001e1e7220 */ /* 0x000fe20000400000 */
[----:B------:R-:W-:Y:S01]  /*92d0*/  F2FP.BF16.F32.PACK_AB R24, RZ, R24 ;  /* 0x00000018ff18723e */ /* 0x000fe200000010ff */
[----:B------:R-:W-:Y:S01]  /*92e0*/  IMAD.X R7, R157, 0x1, R15, P0 ;  /* 0x000000019d077824 */ /* 0x000fe200000e060f */
[----:B------:R-:W-:Y:S01]  /*92f0*/  IADD3 R12, P0, R9, R6, RZ ;  /* 0x00000006090c7210 */ /* 0x000fe20007f1e0ff */
[-C--:B------:R-:W-:Y:S01]  /*9300*/  FMUL R31, R31, R0.reuse ;  /* 0x000000001f1f7220 */ /* 0x080fe20000400000 */
[----:B------:R-:W-:Y:S01]  /*9310*/  F2FP.BF16.F32.PACK_AB R25, RZ, R25 ;  /* 0x00000019ff19723e */ /* 0x000fe200000010ff */
[----:B------:R-:W-:Y:S01]  /*9320*/  FMUL R32, R32, R0 ;  /* 0x0000000020207220 */ /* 0x000fe20000400000 */
[----:B------:R-:W-:Y:S01]  /*9330*/  F2FP.BF16.F32.PACK_AB R26, RZ, R26 ;  /* 0x0000001aff1a723e */ /* 0x000fe200000010ff */
[----:B------:R-:W-:Y:S01]  /*9340*/  IMAD.X R13, R5, 0x1, R7, P0 ;  /* 0x00000001050d7824 */ /* 0x000fe200000e0607 */
[----:B------:R-:W-:Y:S01]  /*9350*/  ISETP.GT.AND P0, PT, R3, RZ, P2 ;  /* 0x000000ff0300720c */ /* 0x000fe20001704270 */
        /* <DEDUP_REMOVED lines=126> */
[----:B------:R-:W-:Y:S01]  /*9b40*/  FMUL R0, R87, R0 ;  /* 0x0000000057007220 */ /* 0x000fe20000400000 */
[----:B------:R-:W-:-:S02]  /*9b50*/  F2FP.BF16.F32.PACK_AB R77, RZ, R77 ;  /* 0x0000004dff4d723e */ /* 0x000fc400000010ff */
[----:B------:R-:W-:Y:S02]  /*9b60*/  F2FP.BF16.F32.PACK_AB R78, RZ, R78 ;  /* 0x0000004eff4e723e */ /* 0x000fe400000010ff */
[----:B------:R-:W-:Y:S02]  /*9b70*/  F2FP.BF16.F32.PACK_AB R79, RZ, R79 ;  /* 0x0000004fff4f723e */ /* 0x000fe400000010ff */
[----:B------:R-:W-:Y:S02]  /*9b80*/  F2FP.BF16.F32.PACK_AB R80, RZ, R80 ;  /* 0x00000050ff50723e */ /* 0x000fe400000010ff */
[----:B------:R-:W-:Y:S02]  /*9b90*/  F2FP.BF16.F32.PACK_AB R81, RZ, R81 ;  /* 0x00000051ff51723e */ /* 0x000fe400000010ff */
[----:B------:R-:W-:Y:S01]  /*9ba0*/  F2FP.BF16.F32.PACK_AB R82, RZ, R82 ;  /* 0x00000052ff52723e */ /* 0x000fe200000010ff */
[----:B------:R-:W-:Y:S01]  /*9bb0*/  @P0 STG.E.U16 desc[UR12][R14.64+0x52], R109 ;  /* 0x0000526d0e000986 */ /* 0x000fe2000c10150c */
[----:B------:R-:W-:-:S02]  /*9bc0*/  ISETP.GT.AND P0, PT, R3, 0x8, P2 ;  /* 0x000000080300780c */ /* 0x000fc40001704270 */
[----:B------:R-:W-:Y:S02]  /*9bd0*/  ISETP.GT.AND P2, PT, R4, 0x30, PT ;  /* 0x000000300400780c */ /* 0x000fe40003f44270 */
[----:B------:R-:W-:Y:S02]  /*9be0*/  F2FP.BF16.F32.PACK_AB R83, RZ, R83 ;  /* 0x00000053ff53723e */ /* 0x000fe400000010ff */
[----:B------:R-:W-:Y:S02]  /*9bf0*/  F2FP.BF16.F32.PACK_AB R84, RZ, R84 ;  /* 0x00000054ff54723e */ /* 0x000fe400000010ff */
[----:B------:R-:W-:Y:S02]  /*9c00*/  F2FP.BF16.F32.PACK_AB R85, RZ, R85 ;  /* 0x00000055ff55723e */ /* 0x000fe400000010ff */
[----:B------:R-:W-:-:S03]  /*9c10*/  F2FP.BF16.F32.PACK_AB R86, RZ, R86 ;  /* 0x00000056ff56723e */ /* 0x000fc600000010ff */
[----:B------:R-:W-:Y:S01]  /*9c20*/  @P0 STG.E.U16 desc[UR12][R16.64+0x50], R110 ;  /* 0x0000506e10000986 */ /* 0x000fe2000c10150c */
[----:B------:R-:W-:Y:S02]  /*9c30*/  ISETP.GT.AND P0, PT, R3, 0x8, P1 ;  /* 0x000000080300780c */ /* 0x000fe40000f04270 */
[----:B------:R-:W-:-:S11]  /*9c40*/  ISETP.GT.AND P1, PT, R4, 0x31, PT ;  /* 0x000000310400780c */ /* 0x000fd60003f24270 */
[----:B------:R-:W-:Y:S01]  /*9c50*/  @P0 STG.E.U16 desc[UR12][R16.64+0x52], R111 ;  /* 0x0000526f10000986 */ /* 0x000fe2000c10150c */
[----:B------:R-:W-:-:S13]  /*9c60*/  ISETP.GT.AND P0, PT, R3, RZ, P2 ;  /* 0x000000ff0300720c */ /* 0x000fda0001704270 */
[----:B------:R-:W-:Y:S01]  /*9c70*/  @P0 STG.E.U16 desc[UR12][R14.64+0x60], R112 ;  /* 0x000060700e000986 */ /* 0x000fe2000c10150c */
[----:B------:R-:W-:-:S13]  /*9c80*/  ISETP.GT.AND P0, PT, R3, RZ, P1 ;  /* 0x000000ff0300720c */ /* 0x000fda0000f04270 */
[----:B------:R-:W-:Y:S01]  /*9c90*/  @P0 STG.E.U16 desc[UR12][R14.64+0x62], R113 ;  /* 0x000062710e000986 */ /* 0x000fe2000c10150c */
[----:B------:R-:W-:Y:S02]  /*9ca0*/  ISETP.GT.AND P0, PT, R3, 0x8, P2 ;  /* 0x000000080300780c */ /* 0x000fe40001704270 */
[----:B------:R-:W-:-:S11]  /*9cb0*/  ISETP.GT.AND P2, PT, R4, 0x38, PT ;  /* 0x000000380400780c */ /* 0x000fd60003f44270 */
        /* <DEDUP_REMOVED lines=68> */
[----:B------:R-:W-:-:S13]  /*a100*/  ISETP.GT.AND P0, PT, R3, 0x8, P1 ;  /* 0x000000080300780c */ /* 0x000fda0000f04270 */
[----:B------:R-:W-:Y:S01]  /*a110*/  @P0 STG.E.U16 desc[UR12][R16.64+0xd0], R142 ;  /* 0x0000d08e10000986 */ /* 0x000fe2000c10150c */
[----:B------:R-:W-:-:S13]  /*a120*/  ISETP.GT.AND P0, PT, R3, 0x8, P3 ;  /* 0x000000080300780c */ /* 0x000fda0001f04270 */
[----:B------:R-:W-:Y:S01]  /*a130*/  @P0 STG.E.U16 desc[UR12][R16.64+0xd2], R143 ;  /* 0x0000d28f10000986 */ /* 0x000fe2000c10150c */
[----:B------:R-:W-:-:S04]  /*a140*/  ISETP.GT.AND P0, PT, R4, 0x70, PT ;  /* 0x000000700400780c */ /* 0x000fc80003f04270 */
        /* <DEDUP_REMOVED lines=8> */
[----:B------:R-:W-:-:S13]  /*a1d0*/  ISETP.GT.AND P1, PT, R3, RZ, P2 ;  /* 0x000000ff0300720c */ /* 0x000fda0001724270 */
[----:B------:R-:W-:Y:S01]  /*a1e0*/  @P1 STG.E.U16 desc[UR12][R14.64+0xf0], R148 ;  /* 0x0000f0940e001986 */ /* 0x000fe2000c10150c */
[----:B------:R-:W-:-:S04]  /*a1f0*/  ISETP.GT.AND P1, PT, R4, 0x79, PT ;  /* 0x000000790400780c */ /* 0x000fc80003f24270 */
[----:B------:R-:W-:-:S13]  /*a200*/  ISETP.GT.AND P6, PT, R3, RZ, P1 ;  /* 0x000000ff0300720c */ /* 0x000fda0000fc4270 */
[----:B------:R0:W-:Y:S01]  /*a210*/  @P6 STG.E.U16 desc[UR12][R14.64+0xf2], R149 ;  /* 0x0000f2950e006986 */ /* 0x0001e2000c10150c */
[----:B------:R-:W-:-:S13]  /*a220*/  ISETP.GT.AND P6, PT, R3, 0x8, P2 ;  /* 0x000000080300780c */ /* 0x000fda00017c4270 */
[----:B0-----:R-:W-:Y:S02]  /*a230*/  @P6 IMAD.MOV.U32 R14, RZ, RZ, R16 ;  /* 0x000000ffff0e6224 */ /* 0x001fe400078e0010 */
[----:B------:R-:W-:-:S05]  /*a240*/  @P6 IMAD.MOV.U32 R15, RZ, RZ, R17 ;  /* 0x000000ffff0f6224 */ /* 0x000fca00078e0011 */
[----:B------:R-:W-:Y:S01]  /*a250*/  @P6 STG.E.U16 desc[UR12][R14.64+0xf0], R150 ;  /* 0x0000f0960e006986 */ /* 0x000fe2000c10150c */
[----:B------:R-:W-:-:S13]  /*a260*/  ISETP.GT.AND P6, PT, R3, 0x8, P1 ;  /* 0x000000080300780c */ /* 0x000fda0000fc4270 */
[----:B------:R-:W-:Y:S01]  /*a270*/  @P6 STG.E.U16 desc[UR12][R16.64+0xf2], R151 ;  /* 0x0000f29710006986 */ /* 0x000fe2000c10150c */
[----:B------:R-:W-:-:S05]  /*a280*/  IADD3 R8, P6, R9, R6, RZ ;  /* 0x0000000609087210 */ /* 0x000fca0007fde0ff */
[----:B------:R-:W-:Y:S01]  /*a290*/  IMAD.X R9, R5, 0x1, R7, P6 ;  /* 0x0000000105097824 */ /* 0x000fe200030e0607 */
[C---:B------:R-:W-:Y:S02]  /*a2a0*/  ISETP.GT.AND P6, PT, R3.reuse, 0x40, P5 ;  /* 0x000000400300780c */ /* 0x040fe40002fc4270 */
[----:B------:R-:W-:-:S11]  /*a2b0*/  ISETP.GT.AND P5, PT, R3, 0x48, P5 ;  /* 0x000000480300780c */ /* 0x000fd60002fa4270 */
[----:B------:R-:W-:Y:S01]  /*a2c0*/  @P6 STG.E.U16 desc[UR12][R6.64], R24 ;  /* 0x0000001806006986 */ /* 0x000fe2000c10150c */
[----:B------:R-:W-:-:S04]  /*a2d0*/  ISETP.GT.AND P6, PT, R4, 0x1, PT ;  /* 0x000000010400780c */ /* 0x000fc80003fc4270 */
[----:B------:R-:W-:-:S13]  /*a2e0*/  ISETP.GT.AND P6, PT, R3, 0x40, P6 ;  /* 0x000000400300780c */ /* 0x000fda00037c4270 */
[----:B------:R-:W-:Y:S01]  /*a2f0*/  @P6 STG.E.U16 desc[UR12][R6.64+0x2], R25 ;  /* 0x0000021906006986 */ /* 0x000fe2000c10150c */
[----:B------:R-:W-:-:S03]  /*a300*/  ISETP.GT.AND P6, PT, R4, 0x1, PT ;  /* 0x000000010400780c */ /* 0x000fc60003fc4270 */
[----:B------:R-:W-:Y:S01]  /*a310*/  @P5 STG.E.U16 desc[UR12][R12.64], R26 ;  /* 0x0000001a0c005986 */ /* 0x000fe2000c10150c */
[----:B------:R-:W-:Y:S02]  /*a320*/  ISETP.GT.AND P5, PT, R3, 0x48, P6 ;  /* 0x000000480300780c */ /* 0x000fe400037a4270 */
[----:B------:R-:W-:-:S11]  /*a330*/  ISETP.GT.AND P6, PT, R4, 0x8, PT ;  /* 0x000000080400780c */ /* 0x000fd60003fc4270 */
[----:B------:R-:W-:Y:S01]  /*a340*/  @P5 STG.E.U16 desc[UR12][R12.64+0x2], R27 ;  /* 0x0000021b0c005986 */ /* 0x000fe2000c10150c */
[----:B------:R-:W-:Y:S02]  /*a350*/  ISETP.GT.AND P5, PT, R3, 0x40, P6 ;  /* 0x000000400300780c */ /* 0x000fe400037a4270 */
[----:B------:R-:W-:-:S11]  /*a360*/  ISETP.GT.AND P6, PT, R4, 0x9, PT ;  /* 0x000000090400780c */ /* 0x000fd60003fc4270 */
[----:B------:R-:W-:Y:S01]  /*a370*/  @P5 STG.E.U16 desc[UR12][R6.64+0x10], R28 ;  /* 0x0000101c06005986 */ /* 0x000fe2000c10150c */
[----:B------:R-:W-:-:S13]  /*a380*/  ISETP.GT.AND P5, PT, R3, 0x40, P6 ;  /* 0x000000400300780c */ /* 0x000fda00037a4270 */
[----:B------:R-:W-:Y:S01]  /*a390*/  @P5 STG.E.U16 desc[UR12][R6.64+0x12], R29 ;  /* 0x0000121d06005986 */ /* 0x000fe2000c10150c */
[----:B------:R-:W-:-:S04]  /*a3a0*/  ISETP.GT.AND P5, PT, R4, 0x8, PT ;  /* 0x000000080400780c */ /* 0x000fc80003fa4270 */
[----:B------:R-:W-:-:S13]  /*a3b0*/  ISETP.GT.AND P5, PT, R3, 0x48, P5 ;  /* 0x000000480300780c */ /* 0x000fda0002fa4270 */
[----:B------:R0:W-:Y:S01]  /*a3c0*/  @P5 STG.E.U16 desc[UR12][R8.64+0x10], R30 ;  /* 0x0000101e08005986 */ /* 0x0001e2000c10150c */
        /* <DEDUP_REMOVED lines=10> */
[----:B0-----:R-:W-:Y:S02]  /*a470*/  @P5 IMAD.MOV.U32 R8, RZ, RZ, R10 ;  /* 0x000000ffff085224 */ /* 0x001fe400078e000a */
[----:B------:R-:W-:-:S05]  /*a480*/  @P5 IMAD.MOV.U32 R9, RZ, RZ, R11 ;  /* 0x000000ffff095224 */ /* 0x000fca00078e000b */
[----:B------:R0:W-:Y:S01]  /*a490*/  @P5 STG.E.U16 desc[UR12][R8.64+0x20], R34 ;  /* 0x0000202208005986 */ /* 0x0001e2000c10150c */
[----:B------:R-:W-:Y:S02]  /*a4a0*/  ISETP.GT.AND P5, PT, R3, 0x48, P6 ;  /* 0x000000480300780c */ /* 0x000fe400037a4270 */
[----:B------:R-:W-:-:S11]  /*a4b0*/  ISETP.GT.AND P6, PT, R4, 0x18, PT ;  /* 0x000000180400780c */ /* 0x000fd60003fc4270 */
[----:B0-----:R-:W-:Y:S02]  /*a4c0*/  @P5 IMAD.MOV.U32 R8, RZ, RZ, R10 ;  /* 0x000000ffff085224 */ /* 0x001fe400078e000a */
[----:B------:R-:W-:-:S05]  /*a4d0*/  @P5 IMAD.MOV.U32 R9, RZ, RZ, R11 ;  /* 0x000000ffff095224 */ /* 0x000fca00078e000b */
[----:B------:R0:W-:Y:S01]  /*a4e0*/  @P5 STG.E.U16 desc[UR12][R8.64+0x22], R35 ;  /* 0x0000222308005986 */ /* 0x0001e2000c10150c */
        /* <DEDUP_REMOVED lines=144> */
[----:B------:R-:W-:Y:S01]  /*adf0*/  @P5 STG.E.U16 desc[UR12][R8.64+0xc0], R74 ;  /* 0x0000c04a08005986 */ /* 0x000fe2000c10150c */
[----:B------:R-:W-:Y:S02]  /*ae00*/  ISETP.GT.AND P5, PT, R3, 0x48, P6 ;  /* 0x000000480300780c */ /* 0x000fe400037a4270 */
[----:B------:R-:W-:-:S11]  /*ae10*/  ISETP.GT.AND P6, PT, R4, 0x68, PT ;  /* 0x000000680400780c */ /* 0x000fd60003fc4270 */
[----:B------:R-:W-:Y:S02]  /*ae20*/  @P5 IMAD.MOV.U32 R4, RZ, RZ, R10 ;  /* 0x000000ffff045224 */ /* 0x000fe400078e000a */
[----:B------:R-:W-:-:S05]  /*ae30*/  @P5 IMAD.MOV.U32 R5, RZ, RZ, R11 ;  /* 0x000000ffff055224 */ /* 0x000fca00078e000b */
[----:B------:R0:W-:Y:S01]  /*ae40*/  @P5 STG.E.U16 desc[UR12][R4.64+0xc2], R75 ;  /* 0x0000c24b04005986 */ /* 0x0001e2000c10150c */
[----:B------:R-:W-:-:S13]  /*ae50*/  ISETP.GT.AND P5, PT, R3, 0x40, P6 ;  /* 0x000000400300780c */ /* 0x000fda00037a4270 */
[----:B------:R-:W-:Y:S01]  /*ae60*/  @P5 STG.E.U16 desc[UR12][R6.64+0xd0], R76 ;  /* 0x0000d04c06005986 */ /* 0x000fe2000c10150c */
[C---:B------:R-:W-:Y:S02]  /*ae70*/  ISETP.GT.AND P5, PT, R3.reuse, 0x40, P3 ;  /* 0x000000400300780c */ /* 0x040fe40001fa4270 */
[----:B------:R-:W-:-:S11]  /*ae80*/  ISETP.GT.AND P3, PT, R3, 0x48, P3 ;  /* 0x000000480300780c */ /* 0x000fd60001f64270 */
[----:B------:R-:W-:Y:S01]  /*ae90*/  @P5 STG.E.U16 desc[UR12][R6.64+0xd2], R77 ;  /* 0x0000d24d06005986 */ /* 0x000fe2000c10150c */
[C---:B------:R-:W-:Y:S02]  /*aea0*/  ISETP.GT.AND P5, PT, R3.reuse, 0x48, P6 ;  /* 0x000000480300780c */ /* 0x040fe400037a4270 */
[C---:B------:R-:W-:Y:S02]  /*aeb0*/  ISETP.GT.AND P6, PT, R3.reuse, 0x40, P0 ;  /* 0x000000400300780c */ /* 0x040fe400007c4270 */
[----:B------:R-:W-:-:S09]  /*aec0*/  ISETP.GT.AND P0, PT, R3, 0x48, P0 ;  /* 0x000000480300780c */ /* 0x000fd20000704270 */
[--C-:B0-----:R-:W-:Y:S02]  /*aed0*/  @P5 IMAD.MOV.U32 R4, RZ, RZ, R10.reuse ;  /* 0x000000ffff045224 */ /* 0x101fe400078e000a */
[----:B------:R-:W-:Y:S02]  /*aee0*/  @P5 IMAD.MOV.U32 R5, RZ, RZ, R11 ;  /* 0x000000ffff055224 */ /* 0x000fe400078e000b */
[----:B------:R-:W-:-:S03]  /*aef0*/  @P0 IMAD.MOV.U32 R2, RZ, RZ, R10 ;  /* 0x000000ffff020224 */ /* 0x000fc600078e000a */
[----:B------:R0:W-:Y:S01]  /*af00*/  @P5 STG.E.U16 desc[UR12][R4.64+0xd0], R78 ;  /* 0x0000d04e04005986 */ /* 0x0001e2000c10150c */
[C---:B------:R-:W-:Y:S02]  /*af10*/  ISETP.GT.AND P5, PT, R3.reuse, 0x40, P4 ;  /* 0x000000400300780c */ /* 0x040fe400027a4270 */
[----:B------:R-:W-:Y:S01]  /*af20*/  ISETP.GT.AND P4, PT, R3, 0x48, P4 ;  /* 0x000000480300780c */ /* 0x000fe20002784270 */
[----:B0-----:R-:W-:Y:S02]  /*af30*/  @P3 IMAD.MOV.U32 R4, RZ, RZ, R10 ;  /* 0x000000ffff043224 */ /* 0x001fe400078e000a */
[----:B------:R-:W-:-:S05]  /*af40*/  @P3 IMAD.MOV.U32 R5, RZ, RZ, R11 ;  /* 0x000000ffff053224 */ /* 0x000fca00078e000b */
[----:B------:R-:W-:Y:S01]  /*af50*/  @P3 STG.E.U16 desc[UR12][R4.64+0xd2], R79 ;  /* 0x0000d24f04003986 */ /* 0x000fe2000c10150c */
[C---:B------:R-:W-:Y:S02]  /*af60*/  ISETP.GT.AND P3, PT, R3.reuse, 0x40, P1 ;  /* 0x000000400300780c */ /* 0x040fe40000f64270 */
[C---:B------:R-:W-:Y:S01]  /*af70*/  ISETP.GT.AND P1, PT, R3.reuse, 0x48, P1 ;  /* 0x000000480300780c */ /* 0x040fe20000f24270 */
[----:B------:R-:W-:Y:S01]  /*af80*/  @P6 STG.E.U16 desc[UR12][R6.64+0xe0], R80 ;  /* 0x0000e05006006986 */ /* 0x000fe2000c10150c */
[C---:B------:R-:W-:Y:S02]  /*af90*/  ISETP.GT.AND P6, PT, R3.reuse, 0x40, P2 ;  /* 0x000000400300780c */ /* 0x040fe400017c4270 */
[----:B------:R-:W-:Y:S01]  /*afa0*/  ISETP.GT.AND P2, PT, R3, 0x48, P2 ;  /* 0x000000480300780c */ /* 0x000fe20001744270 */
[----:B------:R-:W-:Y:S01]  /*afb0*/  @P0 IMAD.MOV.U32 R3, RZ, RZ, R11 ;  /* 0x000000ffff030224 */ /* 0x000fe200078e000b */
[----:B------:R-:W-:Y:S04]  /*afc0*/  @P5 STG.E.U16 desc[UR12][R6.64+0xe2], R81 ;  /* 0x0000e25106005986 */ /* 0x000fe8000c10150c */
[----:B------:R0:W-:Y:S02]  /*afd0*/  @P0 STG.E.U16 desc[UR12][R2.64+0xe0], R82 ;  /* 0x0000e05202000986 */ /* 0x0001e4000c10150c */
[----:B0-----:R-:W-:-:S02]  /*afe0*/  @P4 IMAD.MOV.U32 R2, RZ, RZ, R10 ;  /* 0x000000ffff024224 */ /* 0x001fc400078e000a */
[----:B------:R-:W-:-:S05]  /*aff0*/  @P4 IMAD.MOV.U32 R3, RZ, RZ, R11 ;  /* 0x000000ffff034224 */ /* 0x000fca00078e000b */
[----:B------:R0:W-:Y:S04]  /*b000*/  @P4 STG.E.U16 desc[UR12][R2.64+0xe2], R83 ;  /* 0x0000e25302004986 */ /* 0x0001e8000c10150c */
[----:B------:R1:W-:Y:S04]  /*b010*/  @P6 STG.E.U16 desc[UR12][R6.64+0xf0], R84 ;  /* 0x0000f05406006986 */ /* 0x0003e8000c10150c */
[----:B------:R1:W-:Y:S01]  /*b020*/  @P3 STG.E.U16 desc[UR12][R6.64+0xf2], R85 ;  /* 0x0000f25506003986 */ /* 0x0003e2000c10150c */
[----:B0-----:R-:W-:Y:S02]  /*b030*/  @P2 IMAD.MOV.U32 R2, RZ, RZ, R10 ;  /* 0x000000ffff022224 */ /* 0x001fe400078e000a */
[----:B------:R-:W-:-:S05]  /*b040*/  @P2 IMAD.MOV.U32 R3, RZ, RZ, R11 ;  /* 0x000000ffff032224 */ /* 0x000fca00078e000b */
[----:B------:R1:W-:Y:S01]  /*b050*/  @P2 STG.E.U16 desc[UR12][R2.64+0xf0], R86 ;  /* 0x0000f05602002986 */ /* 0x0003e2000c10150c */
[----:B------:R-:W-:Y:S05]  /*b060*/  @!P1 EXIT ;  /* 0x000000000000994d */ /* 0x000fea0003800000 */
[----:B------:R-:W-:-:S05]  /*b070*/  F2FP.BF16.F32.PACK_AB R0, RZ, R0 ;  /* 0x00000000ff00723e */ /* 0x000fca00000010ff */
[----:B------:R-:W-:Y:S01]  /*b080*/  STG.E.U16 desc[UR12][R10.64+0xf2], R0 ;  /* 0x0000f2000a007986 */ /* 0x000fe2000c10150c */
[----:B------:R-:W-:Y:S05]  /*b090*/  EXIT ;  /* 0x000000000000794d */ /* 0x000fea0003800000 */
.L_x_14:
[----:B------:R-:W-:-:S13]  /*b0a0*/  ISETP.NE.AND P0, PT, R5, RZ, PT ;  /* 0x000000ff0500720c */ /* 0x000fda0003f05270 */
[----:B------:R-:W-:Y:S05]  /*b0b0*/  @P0 EXIT ;  /* 0x000000000000094d */ /* 0x000fea0003800000 */
[----:B------:R-:W-:Y:S01]  /*b0c0*/  ELECT P0, URZ, PT ;  /* 0x00000000003f782f */ /* 0x000fe20003800000 */
[----:B------:R-:W-:-:S12]  /*b0d0*/  BSSY B0, `(.L_x_279) ;  /* 0x0000095000007945 */ /* 0x000fd80003800000 */
[----:B------:R-:W-:Y:S05]  /*b0e0*/  @!P0 BRA `(.L_x_280) ;  /* 0x00000008004c8947 */ /* 0x000fea0003800000 */
[----:B------:R-:W-:-:S13]  /*b0f0*/  ISETP.GE.AND P0, PT, R9, 0x1, PT ;  /* 0x000000010900780c */ /* 0x000fda0003f06270 */
[----:B------:R-:W-:Y:S05]  /*b100*/  @!P0 BRA `(.L_x_280) ;  /* 0x0000000800448947 */ /* 0x000fea0003800000 */
[----:B---3-5:R-:W2:Y:S01]  /*b110*/  S2R R2, SR_CgaCtaId ;  /* 0x0000000000027919 */ /* 0x028ea20000008800 */
[----:B------:R-:W0:Y:S01]  /*b120*/  LDC.64 R4, c[0x0][0x4f8] ;  /* 0x00013e00ff047b82 */ /* 0x000e220000000a00 */
[----:B------:R-:W-:Y:S01]  /*b130*/  ULDC.64 UR4, c[0x0][0x4c0] ;  /* 0x0001300000047ab9 */ /* 0x000fe20000000a00 */
[----:B------:R-:W-:Y:S01]  /*b140*/  LOP3.LUT P0, RZ, R13, 0x1f, RZ, 0xc0, !PT ;  /* 0x0000001f0dff7812 */ /* 0x000fe2000780c0ff */
[----:B------:R-:W-:Y:S01]  /*b150*/  IMAD.SHL.U32 R15, R15, 0x80, RZ ;  /* 0x000000800f0f7824 */ /* 0x000fe200078e00ff */
[----:B------:R-:W-:Y:S01]  /*b160*/  ISETP.NE.AND P2, PT, R18, RZ, PT ;  /* 0x000000ff1200720c */ /* 0x000fe20003f45270 */
[----:B------:R-:W-:Y:S01]  /*b170*/  IMAD.SHL.U32 R16, R16, 0x80, RZ ;  /* 0x0000008010107824 */ /* 0x000fe200078e00ff */
[----:B------:R-:W-:Y:S01]  /*b180*/  ISETP.NE.OR P0, PT, R18, RZ, !P0 ;  /* 0x000000ff1200720c */ /* 0x000fe20004705670 */
[----:B------:R-:W-:Y:S01]  /*b190*/  IMAD.MOV.U32 R6, RZ, RZ, R10 ;  /* 0x000000ffff067224 */ /* 0x000fe200078e000a */
[----:B------:R-:W1:Y:S01]  /*b1a0*/  LDC R7, c[0x0][0x500] ;  /* 0x00014000ff077b82 */ /* 0x000e620000000800 */
[----:B------:R-:W-:Y:S01]  /*b1b0*/  LOP3.LUT R11, R3, 0x2, RZ, 0xfc, !PT ;  /* 0x00000002030b7812 */ /* 0x000fe200078efcff */
[----:B------:R-:W-:-:S02]  /*b1c0*/  IMAD.MOV.U32 R13, RZ, RZ, RZ ;  /* 0x000000ffff0d7224 */ /* 0x000fc400078e00ff */
[----:B------:R-:W-:Y:S02]  /*b1d0*/  VIADD R9, R15, 0x40 ;  /* 0x000000400f097836 */ /* 0x000fe40000000000 */
[----:B------:R-:W-:Y:S02]  /*b1e0*/  VIADD R17, R16, 0x40 ;  /* 0x0000004010117836 */ /* 0x000fe40000000000 */
[----:B0-----:R-:W-:Y:S01]  /*b1f0*/  IMAD R21, R21, UR4, R4 ;  /* 0x0000000415157c24 */ /* 0x001fe2000f8e0204 */
[----:B------:R-:W-:Y:S01]  /*b200*/  ULDC UR4, c[0x0][0x4c8] ;  /* 0x0001320000047ab9 */ /* 0x000fe20000000800 */
[----:B------:R-:W-:Y:S02]  /*b210*/  IMAD R162, R162, UR5, R5 ;  /* 0x00000005a2a27c24 */ /* 0x000fe4000f8e0205 */
[----:B------:R-:W-:Y:S02]  /*b220*/  IMAD.MOV.U32 R4, RZ, RZ, 0x1 ;  /* 0x00000001ff047424 */ /* 0x000fe400078e00ff */
[----:B------:R-:W-:-:S02]  /*b230*/  IMAD.MOV.U32 R5, RZ, RZ, RZ ;  /* 0x000000ffff057224 */ /* 0x000fc400078e00ff */
[----:B--2---:R-:W-:Y:S02]  /*b240*/  IMAD.SHL.U32 R0, R2, 0x400, RZ ;  /* 0x0000040002007824 */ /* 0x004fe400078e00ff */
[----:B-1----:R-:W-:Y:S02]  /*b250*/  IMAD R14, R14, UR4, R7 ;  /* 0x000000040e0e7c24 */ /* 0x002fe4000f8e0207 */
[----:B------:R-:W-:Y:S01]  /*b260*/  IMAD.SHL.U32 R2, R2, 0x10, RZ ;  /* 0x0000001002027824 */ /* 0x000fe200078e00ff */
[----:B------:R-:W-:-:S07]  /*b270*/  LOP3.LUT R0, R0, 0x400, RZ, 0xc0, !PT ;  /* 0x0000040000007812 */ /* 0x000fce00078ec0ff */
.L_x_284:
[----:B------:R-:W0:Y:S01]  /*b280*/  S2R R8, SR_CgaCtaId ;  /* 0x0000000000087919 */ /* 0x000e220000008800 */
[----:B------:R-:W-:-:S04]  /*b290*/  MOV R7, 0x400 ;  /* 0x0000040000077802 */ /* 0x000fc80000000f00 */
[----:B0-----:R-:W-:Y:S02]  /*b2a0*/  LEA R12, R8, R7, 0x18 ;  /* 0x00000007080c7211 */ /* 0x001fe400078ec0ff */
[----:B------:R-:W-:-:S03]  /*b2b0*/  SHF.L.U32 R7, R4, 0x1f, RZ ;  /* 0x0000001f04077819 */ /* 0x000fc600000006ff */
[----:B------:R-:W-:-:S07]  /*b2c0*/  IMAD R8, R5, 0x8, R12 ;  /* 0x0000000805087824 */ /* 0x000fce00078e020c */
.L_x_281:
[----:B0-----:R0:W1:Y:S02]  /*b2d0*/  SYNCS.PHASECHK.TRANS64.TRYWAIT P1, [R8+URZ+0x38070], R7 ;  /* 0x03807007080075a7 */ /* 0x001064000802017f */
[----:B-1----:R-:W-:Y:S05]  /*b2e0*/  @!P1 NANOSLEEP.SYNCS 0x989680 ;  /* 0x009896800000995d */ /* 0x002fea0003900000 */
[----:B------:R-:W1:Y:S02]  /*b2f0*/  @!P1 SYNCS.PHASECHK.TRANS64 P1, [R8+URZ+0x38070], R7 ;  /* 0x03807007080095a7 */ /* 0x000e64000802007f */
[----:B-1----:R-:W-:Y:S05]  /*b300*/  @!P1 BRA `(.L_x_281) ;  /* 0xfffffffc00f09947 */ /* 0x002fea000383ffff */
[----:B0-----:R-:W0:Y:S02]  /*b310*/  @!P2 LDC R7, c[0x0][0x580] ;  /* 0x00016000ff07ab82 */ /* 0x001e240000000800 */
[----:B0-----:R0:W-:Y:S02]  /*b320*/  @!P2 SYNCS.ARRIVE.TRANS64 RZ, [R8+URZ+0x38000], R7 ;  /* 0x0380000708ffa9a7 */ /* 0x0011e4000800003f */
[----:B0-----:R-:W-:-:S04]  /*b330*/  PRMT R7, R11, 0x9910, RZ ;  /* 0x000099100b077816 */ /* 0x001fc800000000ff */
[----:B------:R-:W-:-:S13]  /*b340*/  ISETP.NE.AND P1, PT, R7, 0x2, PT ;  /* 0x000000020700780c */ /* 0x000fda0003f25270 */
[----:B------:R-:W-:Y:S05]  /*b350*/  @P1 BRA `(.L_x_282) ;  /* 0x0000000000041947 */ /* 0x000fea0003800000 */
[----:B------:R-:W-:Y:S01]  /*b360*/  BPT.TRAP 0x1 ;  /* 0x000000040000795c */ /* 0x000fe20000300000 */
.L_x_282:
[----:B------:R-:W-:Y:S05]  /*b370*/  @P0 BRA `(.L_x_283) ;  /* 0x0000000000040947 */ /* 0x000fea0003800000 */
[----:B------:R-:W-:Y:S01]  /*b380*/  BPT.TRAP 0x1 ;  /* 0x000000040000795c */ /* 0x000fe20000300000 */
.L_x_283:
[----:B------:R-:W-:Y:S01]  /*b390*/  R2UR UR27, R13 ;  /* 0x000000000d1b72ca */ /* 0x000fe200000e0000 */
[----:B------:R-:W-:Y:S01]  /*b3a0*/  ULDC UR8, c[0x0][0x490] ;  /* 0x0001240000087ab9 */ /* 0x000fe20000000800 */
[----:B------:R-:W-:Y:S01]  /*b3b0*/  R2UR UR11, R2 ;  /* 0x00000000020b72ca */ /* 0x000fe200000e0000 */
[----:B------:R-:W-:Y:S01]  /*b3c0*/  UISETP.NE.AND UP0, UPT, UR8, 0x1, UPT ;  /* 0x000000010800788c */ /* 0x000fe2000bf05270 */
[----:B------:R-:W-:Y:S01]  /*b3d0*/  IMAD R7, R5, 0x1000, R0 ;  /* 0x0000100005077824 */ /* 0x000fe200078e0200 */
[----:B------:R-:W-:Y:S01]  /*b3e0*/  ULDC UR6, c[0x0][0x49c] ;  /* 0x0001270000067ab9 */ /* 0x000fe20000000800 */
[----:B------:R-:W-:Y:S01]  /*b3f0*/  ULDC UR21, c[0x0][0x4a8] ;  /* 0x00012a0000157ab9 */ /* 0x000fe20000000800 */
[----:B------:R-:W-:Y:S01]  /*b400*/  UISETP.NE.AND UP1, UPT, UR6, 0x1, UPT ;  /* 0x000000010600788c */ /* 0x000fe2000bf25270 */
[----:B------:R-:W-:Y:S01]  /*b410*/  IMAD R7, R7, 0x2, R12 ;  /* 0x0000000207077824 */ /* 0x000fe200078e020c */
[----:B------:R-:W-:Y:S01]  /*b420*/  R2UR UR24, R5 ;  /* 0x00000000051872ca */ /* 0x000fe200000e0000 */
[----:B------:R-:W-:Y:S01]  /*b430*/  ULDC.64 UR34, c[0x0][0x198] ;  /* 0x0000660000227ab9 */ /* 0x000fe20000000a00 */
[----:B------:R-:W-:Y:S01]  /*b440*/  R2UR UR25, R8 ;  /* 0x00000000081972ca */ /* 0x000fe200000e0000 */
[----:B------:R-:W-:Y:S01]  /*b450*/  UIADD3 UR38, UP2, UR34, 0x1f0, URZ ;  /* 0x000001f022267890 */ /* 0x000fe2000ff5e03f */
[----:B------:R-:W-:Y:S01]  /*b460*/  R2UR UR22, R7 ;  /* 0x00000000071672ca */ /* 0x000fe200000e0000 */
[----:B------:R-:W-:Y:S01]  /*b470*/  USHF.L.U32 UR27, UR27, 0x5, URZ ;  /* 0x000000051b1b7899 */ /* 0x000fe2000800063f */
[----:B------:R-:W-:Y:S01]  /*b480*/  IMAD.U32 R7, R162, 0x20, R21 ;  /* 0x00000020a2077824 */ /* 0x000fe200078e0015 */
[----:B------:R-:W-:Y:S01]  /*b490*/  @UP0 ULDC UR4, c[0x0][0x494] ;  /* 0x0001250000040ab9 */ /* 0x000fe20000000800 */
[----:B------:R-:W-:Y:S01]  /*b4a0*/  @UP0 ULDC UR12, c[0x0][0x494] ;  /* 0x00012500000c0ab9 */ /* 0x000fe20000000800 */
[----:B------:R-:W-:Y:S01]  /*b4b0*/  ULOP3.LUT UR11, UR27, 0x10, UR11, 0xf8, !UPT ;  /* 0x000000101b0b7892 */ /* 0x000fe2000f8ef80b */
[----:B------:R-:W-:Y:S01]  /*b4c0*/  IMAD.U32 R7, R14, 0x400, R7 ;  /* 0x000004000e077824 */ /* 0x000fe200078e0007 */
[----:B------:R-:W-:Y:S01]  /*b4d0*/  @UP0 ULDC UR7, c[0x0][0x498] ;  /* 0x0001260000070ab9 */ /* 0x000fe20000000800 */
[----:B------:R-:W-:Y:S01]  /*b4e0*/  @UP0 ULDC UR9, c[0x0][0x498] ;  /* 0x0001260000090ab9 */ /* 0x000fe20000000800 */
[----:B------:R-:W-:Y:S01]  /*b4f0*/  UIMAD.WIDE.U32 UR4, UR11, UR4, URZ ;  /* 0x000000040b0472a5 */ /* 0x000fe2000f8e003f */
[----:B------:R-:W-:Y:S01]  /*b500*/  R2UR UR26, R15 ;  /* 0x000000000f1a72ca */ /* 0x000fe200000e0000 */
[----:B------:R-:W-:Y:S01]  /*b510*/  UIMAD.WIDE.U32 UR12, UR11, UR12, URZ ;  /* 0x0000000c0b0c72a5 */ /* 0x000fe2000f8e003f */
[----:B------:R-:W-:Y:S01]  /*b520*/  R2UR UR40, R7 ;  /* 0x00000000072872ca */ /* 0x000fe200000e0000 */
[----:B------:R-:W-:Y:S01]  /*b530*/  UMOV UR10, UR11 ;  /* 0x0000000b000a7c82 */ /* 0x000fe20008000000 */
[----:B------:R-:W-:Y:S01]  /*b540*/  @UP0 USHF.R.U32.HI UR10, URZ, UR7, UR5 ;  /* 0x000000073f0a0299 */ /* 0x000fe20008011605 */
[----:B------:R-:W-:Y:S01]  /*b550*/  IMAD.MOV.U32 R7, RZ, RZ, 0x3 ;  /* 0x00000003ff077424 */ /* 0x000fe200078e00ff */
[----:B------:R-:W-:Y:S01]  /*b560*/  UMOV UR17, UR11 ;  /* 0x0000000b00117c82 */ /* 0x000fe20008000000 */
[----:B------:R-:W-:Y:S01]  /*b570*/  @UP1 ULDC.64 UR14, c[0x0][0x4a0] ;  /* 0x00012800000e1ab9 */ /* 0x000fe20000000a00 */
[----:B------:R-:W-:Y:S01]  /*b580*/  @UP0 USHF.R.U32.HI UR17, URZ, UR9, UR13 ;  /* 0x000000093f110299 */ /* 0x000fe2000801160d */
[C---:B------:R-:W-:Y:S01]  /*b590*/  ISETP.GT.AND P3, PT, R6.reuse, 0x1, PT ;  /* 0x000000010600780c */ /* 0x040fe20003f64270 */
[----:B------:R-:W-:Y:S01]  /*b5a0*/  UIMAD.WIDE.U32 UR4, UR10, UR14, URZ ;  /* 0x0000000e0a0472a5 */ /* 0x000fe2000f8e003f */
[----:B------:R-:W-:Y:S01]  /*b5b0*/  VIADD R5, R5, 0x1 ;  /* 0x0000000105057836 */ /* 0x000fe20000000000 */
[----:B------:R-:W-:Y:S01]  /*b5c0*/  @UP1 ULDC.64 UR18, c[0x0][0x4a0] ;  /* 0x0001280000121ab9 */ /* 0x000fe20000000a00 */
[----:B------:R-:W-:Y:S01]  /*b5d0*/  UMOV UR9, UR10 ;  /* 0x0000000a00097c82 */ /* 0x000fe20008000000 */
[----:B------:R-:W-:Y:S01]  /*b5e0*/  UIMAD.WIDE.U32 UR12, UR17, UR18, URZ ;  /* 0x00000012110c72a5 */ /* 0x000fe2000f8e003f */
[----:B------:R-:W-:Y:S01]  /*b5f0*/  VIADD R6, R6, 0xffffffff ;  /* 0xffffffff06067836 */ /* 0x000fe20000000000 */
[----:B------:R-:W-:Y:S01]  /*b600*/  UISETP.NE.AND UP0, UPT, UR21, 0x1, UPT ;  /* 0x000000011500788c */ /* 0x000fe2000bf05270 */
[----:B------:R-:W-:Y:S01]  /*b610*/  R2UR UR4, R12 ;  /* 0x000000000c0472ca */ /* 0x000fe200000e0000 */
[----:B------:R-:W-:Y:S01]  /*b620*/  @UP1 USHF.R.U32.HI UR9, URZ, UR15, UR5 ;  /* 0x0000000f3f091299 */ /* 0x000fe20008011605 */
[----:B------:R-:W-:Y:S01]  /*b630*/  ISETP.NE.AND P1, PT, R5, 0xe, PT ;  /* 0x0000000e0500780c */ /* 0x000fe20003f25270 */
[----:B------:R-:W-:Y:S01]  /*b640*/  UIADD3 UR20, -UR17, URZ, URZ ;  /* 0x0000003f11147290 */ /* 0x000fe2000fffe13f */
[----:B------:R-:W-:Y:S01]  /*b650*/  VIADD R13, R13, 0x1 ;  /* 0x000000010d0d7836 */ /* 0x000fe20000000000 */
[----:B------:R-:W-:Y:S01]  /*b660*/  UMOV UR15, UR17 ;  /* 0x00000011000f7c82 */ /* 0x000fe20008000000 */
[----:B------:R-:W-:Y:S01]  /*b670*/  @UP1 USHF.R.U32.HI UR15, URZ, UR19, UR13 ;  /* 0x000000133f0f1299 */ /* 0x000fe2000801160d */
[----:B------:R-:W-:Y:S01]  /*b680*/  SEL R5, R5, RZ, P1 ;  /* 0x000000ff05057207 */ /* 0x000fe20000800000 */
[----:B------:R-:W-:-:S02]  /*b690*/  UIADD3 UR19, -UR10, URZ, URZ ;  /* 0x0000003f0a137290 */ /* 0x000fc4000fffe13f */
[----:B------:R-:W-:Y:S02]  /*b6a0*/  UIADD3 UR28, UP1, UR34, 0xf0, URZ ;  /* 0x000000f0221c7890 */ /* 0x000fe4000ff3e03f */
[----:B------:R-:W-:Y:S02]  /*b6b0*/  UIMAD UR19, UR8, UR19, UR11 ;  /* 0x00000013081372a4 */ /* 0x000fe4000f8e020b */
[----:B------:R-:W-:Y:S01]  /*b6c0*/  UIMAD UR11, UR8, UR20, UR11 ;  /* 0x00000014080b72a4 */ /* 0x000fe2000f8e020b */
[----:B------:R-:W-:Y:S01]  /*b6d0*/  ULDC UR14, c[0x0][0x4cc] ;  /* 0x00013300000e7ab9 */ /* 0x000fe20000000800 */
[----:B------:R-:W-:Y:S01]  /*b6e0*/  ULDC UR18, c[0x0][0x4ec] ;  /* 0x00013b0000127ab9 */ /* 0x000fe20000000800 */
[----:B------:R-:W-:Y:S01]  /*b6f0*/  @UP0 ULDC UR34, c[0x0][0x4ac] ;  /* 0x00012b0000220ab9 */ /* 0x000fe20000000800 */
[----:B------:R-:W-:Y:S02]  /*b700*/  UIADD3.X UR29, URZ, UR35, URZ, UP1, !UPT ;  /* 0x000000233f1d7290 */ /* 0x000fe40008ffe43f */
[----:B------:R-:W-:Y:S01]  /*b710*/  UIADD3.X UR39, URZ, UR35, URZ, UP2, !UPT ;  /* 0x000000233f277290 */ /* 0x000fe200097fe43f */
[----:B------:R-:W-:Y:S01]  /*b720*/  @UP0 ULDC UR36, c[0x0][0x4ac] ;  /* 0x00012b0000240ab9 */ /* 0x000fe20000000800 */
[----:B------:R-:W-:-:S02]  /*b730*/  UIMAD UR19, UR19, UR14, UR18 ;  /* 0x0000000e131372a4 */ /* 0x000fc4000f8e0212 */
[----:B------:R-:W-:Y:S02]  /*b740*/  UIMAD UR11, UR11, UR14, UR18 ;  /* 0x0000000e0b0b72a4 */ /* 0x000fe4000f8e0212 */
[----:B------:R-:W-:Y:S02]  /*b750*/  UIMAD.WIDE.U32 UR34, UR15, UR34, URZ ;  /* 0x000000220f2272a5 */ /* 0x000fe4000f8e003f */
[----:B------:R-:W-:Y:S02]  /*b760*/  UIADD3 UR20, -UR9, URZ, URZ ;  /* 0x0000003f09147290 */ /* 0x000fe4000fffe13f */
[----:B------:R-:W-:Y:S02]  /*b770*/  UIADD3 UR18, -UR15, URZ, URZ ;  /* 0x0000003f0f127290 */ /* 0x000fe4000fffe13f */
[----:B------:R-:W-:Y:S01]  /*b780*/  UIMAD.WIDE.U32 UR36, UR9, UR36, URZ ;  /* 0x00000024092472a5 */ /* 0x000fe2000f8e003f */
[----:B------:R-:W-:Y:S01]  /*b790*/  R2UR UR34, R7 ;  /* 0x00000000072272ca */ /* 0x000fe200000e0000 */
[----:B------:R-:W-:Y:S01]  /*b7a0*/  @UP0 ULDC UR23, c[0x0][0x4b0] ;  /* 0x00012c0000170ab9 */ /* 0x000fe20000000800 */
[----:B------:R-:W-:Y:S01]  /*b7b0*/  UIADD3 UR16, UR22, 0x1c000, URZ ;  /* 0x0001c00016107890 */ /* 0x000fe2000fffe03f */
[----:B------:R-:W-:Y:S01]  /*b7c0*/  SEL R7, RZ, 0x1, P1 ;  /* 0x00000001ff077807 */ /* 0x000fe20000800000 */
[----:B------:R-:W-:-:S02]  /*b7d0*/  UIADD3 UR8, UR22, 0x1d000, URZ ;  /* 0x0001d00016087890 */ /* 0x000fc4000fffe03f */
[----:B------:R-:W-:Y:S01]  /*b7e0*/  UIMAD UR20, UR6, UR20, UR10 ;  /* 0x00000014061472a4 */ /* 0x000fe2000f8e020a */
[----:B------:R-:W-:Y:S01]  /*b7f0*/  LOP3.LUT R4, R4, R7, RZ, 0x3c, !PT ;  /* 0x0000000704047212 */ /* 0x000fe200078e3cff */
[----:B------:R-:W-:Y:S01]  /*b800*/  UMOV UR22, UR9 ;  /* 0x0000000900167c82 */ /* 0x000fe20008000000 */
[----:B------:R-:W-:Y:S01]  /*b810*/  UIMAD UR17, UR6, UR18, UR17 ;  /* 0x00000012061172a4 */ /* 0x000fe2000f8e0211 */
[----:B------:R-:W-:Y:S01]  /*b820*/  R2UR UR6, R9 ;  /* 0x00000000090672ca */ /* 0x000fe200000e0000 */
[----:B------:R-:W-:Y:S01]  /*b830*/  ULEA UR24, UR24, UR4, 0xd ;  /* 0x0000000418187291 */ /* 0x000fe2000f8e683f */
[----:B------:R-:W-:Y:S01]  /*b840*/  R2UR UR18, R16 ;  /* 0x00000000101272ca */ /* 0x000fe200000e0000 */
[----:B------:R-:W-:Y:S01]  /*b850*/  @UP0 USHF.R.U32.HI UR22, URZ, UR23, UR37 ;  /* 0x000000173f160299 */ /* 0x000fe20008011625 */
[----:B------:R-:W-:Y:S01]  /*b860*/  @UP0 ULDC UR41, c[0x0][0x4b0] ;  /* 0x00012c0000290ab9 */ /* 0x000fe20000000800 */
[----:B------:R-:W-:Y:S01]  /*b870*/  UMOV UR14, UR15 ;  /* 0x0000000f000e7c82 */ /* 0x000fe20008000000 */
[----:B------:R-:W-:-:S02]  /*b880*/  UIADD3 UR25, UR25, 0x38000, URZ ;  /* 0x0003800019197890 */ /* 0x000fc4000fffe03f */
[----:B------:R-:W-:Y:S02]  /*b890*/  @UP0 USHF.R.U32.HI UR14, URZ, UR41, UR35 ;  /* 0x000000293f0e0299 */ /* 0x000fe40008011623 */
[----:B------:R-:W-:Y:S02]  /*b8a0*/  UIADD3 UR4, UR24, 0x1000, URZ ;  /* 0x0000100018047890 */ /* 0x000fe4000fffe03f */
[----:B------:R-:W-:Y:S02]  /*b8b0*/  UIADD3 UR10, -UR22, URZ, URZ ;  /* 0x0000003f160a7290 */ /* 0x000fe4000fffe13f */
[----:B------:R-:W-:Y:S01]  /*b8c0*/  UIADD3 UR23, -UR14, URZ, URZ ;  /* 0x0000003f0e177290 */ /* 0x000fe2000fffe13f */
[----:B------:R-:W-:Y:S01]  /*b8d0*/  UMOV UR30, 0x0 ;  /* 0x00000000001e7882 */ /* 0x000fe20000000000 */
[----:B------:R-:W-:Y:S01]  /*b8e0*/  UMOV UR31, 0x10000000 ;  /* 0x10000000001f7882 */ /* 0x000fe20000000000 */
[----:B------:R-:W-:Y:S02]  /*b8f0*/  UIMAD UR9, UR21, UR10, UR9 ;  /* 0x0000000a150972a4 */ /* 0x000fe4000f8e0209 */
[----:B------:R-:W-:Y:S01]  /*b900*/  R2UR UR10, R17 ;  /* 0x00000000110a72ca */ /* 0x000fe200000e0000 */
[----:B------:R-:W-:Y:S01]  /*b910*/  UMOV UR5, UR25 ;  /* 0x0000001900057c82 */ /* 0x000fe20008000000 */
[----:B------:R-:W-:Y:S01]  /*b920*/  UMOV UR7, UR27 ;  /* 0x0000001b00077c82 */ /* 0x000fe20008000000 */
[----:B------:R-:W-:Y:S01]  /*b930*/  UIMAD UR15, UR21, UR23, UR15 ;  /* 0x00000017150f72a4 */ /* 0x000fe2000f8e020f */
[----:B------:R-:W-:Y:S01]  /*b940*/  UTMALDG.2D [UR24], [UR28], desc[UR30] ;  /* 0x00001e181c0075b4 */ /* 0x000fe20008009000 */
[----:B------:R-:W-:Y:S01]  /*b950*/  ULDC.64 UR32, c[0x0][0x4d0] ;  /* 0x0001340000207ab9 */ /* 0x000fe20000000a00 */
[----:B------:R-:W-:-:S02]  /*b960*/  ULDC.64 UR12, c[0x0][0x4f0] ;  /* 0x00013c00000c7ab9 */ /* 0x000fc40000000a00 */
[----:B------:R-:W-:Y:S02]  /*b970*/  UIMAD UR20, UR20, UR32, UR12 ;  /* 0x00000020141472a4 */ /* 0x000fe4000f8e020c */
[----:B------:R-:W-:Y:S01]  /*b980*/  UIMAD UR21, UR9, UR33, UR13 ;  /* 0x00000021091572a4 */ /* 0x000fe2000f8e020d */
[----:B------:R0:W-:Y:S01]  /*b990*/  UTMALDG.2D [UR4], [UR28], desc[UR30] ;  /* 0x00001e041c0075b4 */ /* 0x0001e20008009000 */
[----:B------:R-:W-:Y:S02]  /*b9a0*/  UIMAD UR12, UR17, UR32, UR12 ;  /* 0x00000020110c72a4 */ /* 0x000fe4000f8e020c */
[----:B------:R-:W-:Y:S01]  /*b9b0*/  UIMAD UR13, UR15, UR33, UR13 ;  /* 0x000000210f0d72a4 */ /* 0x000fe2000f8e020d */
[----:B------:R-:W-:Y:S01]  /*b9c0*/  UMOV UR17, UR25 ;  /* 0x0000001900117c82 */ /* 0x000fe20008000000 */
[----:B------:R-:W-:Y:S01]  /*b9d0*/  UMOV UR9, UR25 ;  /* 0x0000001900097c82 */ /* 0x000fe20008000000 */
[----:B0-----:R-:W-:-:S09]  /*b9e0*/  UPRMT UR4, UR40, 0x5410, UR34 ;  /* 0x0000541028047896 */ /* 0x001fd20008000022 */
[----:B------:R0:W-:Y:S01]  /*b9f0*/  UTMALDG.5D.IM2COL.MULTICAST [UR16], [UR38], UR4 ;  /* 0x00000010260073b4 */ /* 0x0001e20008060804 */
[----:B------:R0:W-:Y:S02]  /*ba00*/  UTMALDG.5D.IM2COL.MULTICAST [UR8], [UR38], UR4 ;  /* 0x00000008260073b4 */ /* 0x0001e40008060804 */
[----:B0-----:R-:W-:Y:S05]  /*ba10*/  @P3 BRA `(.L_x_284) ;  /* 0xfffffff800183947 */ /* 0x001fea000383ffff */
.L_x_280:
[----:B------:R-:W-:Y:S05]  /*ba20*/  BSYNC B0 ;  /* 0x0000000000007941 */ /* 0x000fea0003800000 */
.L_x_279:
[----:B------:R-:W-:Y:S01]  /*ba30*/  ISETP.GE.U32.AND P0, PT, R10, 0xe, PT ;  /* 0x0000000e0a00780c */ /* 0x000fe20003f06070 */
[----:B--2--5:R-:W-:-:S12]  /*ba40*/  IMAD.MOV.U32 R0, RZ, RZ, 0x1 ;  /* 0x00000001ff007424 */ /* 0x024fd800078e00ff */
[----:B------:R-:W-:Y:S05]  /*ba50*/  @!P0 BRA `(.L_x_285) ;  /* 0x00000000001c8947 */ /* 0x000fea0003800000 */
[----:B------:R-:W-:-:S05]  /*ba60*/  SHF.R.U32.HI R4, RZ, 0x1, R10 ;  /* 0x00000001ff047819 */ /* 0x000fca000001160a */
[----:B------:R-:W-:-:S05]  /*ba70*/  IMAD.WIDE.U32 R4, R4, -0x6db6db6d, RZ ;  /* 0x9249249304047825 */ /* 0x000fca00078e00ff */
[----:B------:R-:W-:-:S04]  /*ba80*/  SHF.R.U32.HI R0, RZ, 0x2, R5 ;  /* 0x00000002ff007819 */ /* 0x000fc80000011605 */
[----:B------:R-:W-:-:S04]  /*ba90*/  LOP3.LUT R0, R0, 0x1, RZ, 0xc0, !PT ;  /* 0x0000000100007812 */ /* 0x000fc800078ec0ff */
[----:B------:R-:W-:-:S04]  /*baa0*/  ISETP.NE.U32.AND P0, PT, R0, 0x1, PT ;  /* 0x000000010000780c */ /* 0x000fc80003f05070 */
[----:B------:R-:W-:-:S04]  /*bab0*/  ISETP.NE.U32.AND.EX P0, PT, RZ, RZ, PT, P0 ;  /* 0x000000ffff00720c */ /* 0x000fc80003f05100 */
[----:B------:R-:W-:-:S09]  /*bac0*/  SEL R0, RZ, 0x1, !P0 ;  /* 0x00000001ff007807 */ /* 0x000fd20004000000 */
.L_x_285:
[----:B------:R-:W-:Y:S05]  /*bad0*/  WARPSYNC.ALL ;  /* 0x0000000000007948 */ /* 0x000fea0003800000 */
[----:B------:R-:W-:-:S13]  /*bae0*/  ELECT P0, URZ, PT ;  /* 0x00000000003f782f */ /* 0x000fda0003800000 */
[----:B------:R-:W-:Y:S05]  /*baf0*/  @!P0 EXIT ;  /* 0x000000000000894d */ /* 0x000fea0003800000 */
[----:B------:R-:W-:-:S04]  /*bb00*/  LOP3.LUT R3, R3, 0x2, RZ, 0xfc, !PT ;  /* 0x0000000203037812 */ /* 0x000fc800078efcff */
[----:B------:R-:W-:-:S13]  /*bb10*/  ISETP.NE.AND P0, PT, R3, 0x3, PT ;  /* 0x000000030300780c */ /* 0x000fda0003f05270 */
[----:B------:R-:W-:Y:S05]  /*bb20*/  @!P0 BRA `(.L_x_286) ;  /* 0x0000000000048947 */ /* 0x000fea0003800000 */
[----:B------:R-:W-:Y:S01]  /*bb30*/  BPT.TRAP 0x1 ;  /* 0x000000040000795c */ /* 0x000fe20000300000 */
.L_x_286:
[----:B------:R-:W0:Y:S01]  /*bb40*/  S2R R5, SR_CgaCtaId ;  /* 0x0000000000057919 */ /* 0x000e220000008800 */
[----:B---3--:R-:W-:-:S05]  /*bb50*/  SHF.R.U32.HI R2, RZ, 0x1, R10 ;  /* 0x00000001ff027819 */ /* 0x008fca000001160a */
[----:B------:R-:W-:Y:S01]  /*bb60*/  IMAD.WIDE.U32 R2, R2, -0x6db6db6d, RZ ;  /* 0x9249249302027825 */ /* 0x000fe200078e00ff */
[----:B------:R-:W-:-:S04]  /*bb70*/  MOV R2, 0x400 ;  /* 0x0000040000027802 */ /* 0x000fc80000000f00 */
[----:B------:R-:W-:Y:S02]  /*bb80*/  SHF.R.U32.HI R3, RZ, 0x2, R3 ;  /* 0x00000002ff037819 */ /* 0x000fe40000011603 */
[----:B0-----:R-:W-:-:S03]  /*bb90*/  LEA R5, R5, R2, 0x18 ;  /* 0x0000000205057211 */ /* 0x001fc600078ec0ff */
[----:B------:R-:W-:Y:S02]  /*bba0*/  IMAD R2, R3, -0xe, R10 ;  /* 0xfffffff203027824 */ /* 0x000fe400078e020a */
[----:B------:R-:W-:Y:S01]  /*bbb0*/  VIADD R3, R5, 0x38070 ;  /* 0x0003807005037836 */ /* 0x000fe20000000000 */
[----:B------:R-:W-:-:S03]  /*bbc0*/  SHF.L.U32 R5, R0, 0x1f, RZ ;  /* 0x0000001f00057819 */ /* 0x000fc600000006ff */
[----:B------:R-:W-:-:S07]  /*bbd0*/  IMAD R4, R2, 0x8, R3 ;  /* 0x0000000802047824 */ /* 0x000fce00078e0203 */
.L_x_287:
[----:B0-----:R0:W1:Y:S02]  /*bbe0*/  SYNCS.PHASECHK.TRANS64.TRYWAIT P0, [R4+URZ], R5 ;  /* 0x00000005040075a7 */ /* 0x001064000800017f */
[----:B-1----:R-:W-:Y:S05]  /*bbf0*/  @!P0 NANOSLEEP.SYNCS 0x989680 ;  /* 0x009896800000895d */ /* 0x002fea0003900000 */
[----:B------:R-:W1:Y:S02]  /*bc00*/  @!P0 SYNCS.PHASECHK.TRANS64 P0, [R4+URZ], R5 ;  /* 0x00000005040085a7 */ /* 0x000e64000800007f */
[----:B-1----:R-:W-:Y:S05]  /*bc10*/  @!P0 BRA `(.L_x_287) ;  /* 0xfffffffc00f08947 */ /* 0x002fea000383ffff */
[----:B------:R-:W-:-:S05]  /*bc20*/  VIADD R2, R2, 0x1 ;  /* 0x0000000102027836 */ /* 0x000fca0000000000 */
[----:B------:R-:W-:-:S04]  /*bc30*/  ISETP.NE.AND P0, PT, R2, 0xe, PT ;  /* 0x0000000e0200780c */ /* 0x000fc80003f05270 */
[----:B0-----:R-:W-:Y:S02]  /*bc40*/  SEL R5, RZ, 0x1, P0 ;  /* 0x00000001ff057807 */ /* 0x001fe40000000000 */
[----:B------:R-:W-:Y:S02]  /*bc50*/  SEL R2, R2, RZ, P0 ;  /* 0x000000ff02027207 */ /* 0x000fe40000000000 */
[----:B------:R-:W-:-:S03]  /*bc60*/  LOP3.LUT R7, R0, R5, RZ, 0x3c, !PT ;  /* 0x0000000500077212 */ /* 0x000fc600078e3cff */
[----:B------:R-:W-:Y:S01]  /*bc70*/  IMAD R0, R2, 0x8, R3 ;  /* 0x0000000802007824 */ /* 0x000fe200078e0203 */
[----:B------:R-:W-:-:S07]  /*bc80*/  SHF.L.U32 R5, R7, 0x1f, RZ ;  /* 0x0000001f07057819 */ /* 0x000fce00000006ff */
.L_x_288:
        /* <DEDUP_REMOVED lines=11> */
.L_x_289:
        /* <DEDUP_REMOVED lines=11> */
.L_x_290:
        /* <DEDUP_REMOVED lines=11> */
.L_x_291:
        /* <DEDUP_REMOVED lines=11> */
.L_x_292:
        /* <DEDUP_REMOVED lines=11> */
.L_x_293:
        /* <DEDUP_REMOVED lines=11> */
.L_x_294:
        /* <DEDUP_REMOVED lines=11> */
.L_x_295:
        /* <DEDUP_REMOVED lines=11> */
.L_x_296:
        /* <DEDUP_REMOVED lines=11> */
.L_x_297:
        /* <DEDUP_REMOVED lines=11> */
.L_x_298:
        /* <DEDUP_REMOVED lines=11> */
.L_x_299:
        /* <DEDUP_REMOVED lines=11> */
.L_x_300:
[----:B0-----:R0:W1:Y:S02]  /*c4d0*/  SYNCS.PHASECHK.TRANS64.TRYWAIT P0, [R2+URZ], R3 ;  /* 0x00000003020075a7 */ /* 0x001064000800017f */
[----:B-1----:R-:W-:Y:S05]  /*c4e0*/  @!P0 NANOSLEEP.SYNCS 0x989680 ;  /* 0x009896800000895d */ /* 0x002fea0003900000 */
[----:B------:R-:W1:Y:S02]  /*c4f0*/  @!P0 SYNCS.PHASECHK.TRANS64 P0, [R2+URZ], R3 ;  /* 0x00000003020085a7 */ /* 0x000e64000800007f */
[----:B-1----:R-:W-:Y:S05]  /*c500*/  @P0 EXIT ;  /* 0x000000000000094d */ /* 0x002fea0003800000 */
[----:B------:R-:W-:Y:S05]  /*c510*/  BRA `(.L_x_300) ;  /* 0xfffffffc00ec7947 */ /* 0x000fea000383ffff */
.L_x_301:
[----:B------:R-:W-:-:S00]  /*c520*/  BRA `(.L_x_301) ;  /* 0xfffffffc00fc7947 */ /* 0x000fc0000383ffff */
[----:B------:R-:W-:-:S00]  /*c530*/  NOP ;  /* 0x0000000000007918 */ /* 0x000fc00000000000 */
        /* <DEDUP_REMOVED lines=12> */
.L_x_302:


//--------------------- .nv.shared._ZN7cutlass13device_kernelINS_4conv6kernel13ConvUniversalINS1_16ConvProblemShapeILNS1_8OperatorE2ELi3EEENS1_10collective14CollectiveConvINS1_46MainloopSm90TmaGmmaWarpSpecializedImplicitGemmILS5_2ELi14ELi3EN4cute5tupleIJNSA_1CILi2EEENSC_ILi1EEESE_EEENS1_36KernelImplicitTmaWarpSpecializedSm90ELi1EEENSB_IJNSC_ILi128EEENSB_IJSI_EEENSB_IJNSC_ILi32EEEEEEEEENS_10bfloat16_tESN_NSA_8TiledMMAINSA_8MMA_AtomIJNSA_4SM904GMMA28MMA_64x128x16_F32BF16BF16_SSILNSR_5MajorE1ELST_1ELNSR_7ScaleInE1ELSU_1EEEEEENSA_6LayoutINSB_IJSE_SE_SE_EEENSB_IJNSC_ILi0EEESZ_SZ_EEEEENSB_IJNSA_10UnderscoreES12_S12_EEEEENS7_6detail26Sm90ImplicitGemmTileTraitsINSA_13SM90_TMA_LOADENSA_14ComposedLayoutINSA_7SwizzleILi3ELi4ELi3EEENSA_18smem_ptr_flag_bitsILi16EEENSX_INSB_IJNSB_IJNSC_ILi64EEESD_EEENSB_IJNSC_ILi8EEENSC_ILi4EEEEEENSB_IJSE_NSC_ILi14EEEEEEEEENSB_IJNSB_IJSE_NSC_ILi2048EEEEEENSB_IJS1D_NSC_ILi512EEEEEENSB_IJSZ_NSC_ILi4096EEEEEEEEEEEEEvEENS16_INSA_30SM90_TMA_LOAD_IM2COL_MULTICASTES1T_vEEEENS_8epilogue10collective6detail29Sm90TmaWarpSpecializedAdapterINS1Z_15DefaultEpilogueISN_NSB_IJlNSB_IJSE_lllEEESZ_EEES24_NS1Y_6thread17LinearCombinationISN_Li1EffLNS25_9ScaleType4KindE0ELNS_15FloatRoundStyleE2ESN_EENS_4gemm15EpilogueDefaultEEEEEvvEEEEvNT_6ParamsE --------------------------
	.section	.nv.shared._ZN7cutlass13device_kernelINS_4conv6kernel13ConvUniversalINS1_16ConvProblemShapeILNS1_8OperatorE2ELi3EEENS1_10collective14CollectiveConvINS1_46MainloopSm90TmaGmmaWarpSpecializedImplicitGemmILS5_2ELi14ELi3EN4cute5tupleIJNSA_1CILi2EEENSC_ILi1EEESE_EEENS1_36KernelImplicitTmaWarpSpecializedSm90ELi1EEENSB_IJNSC_ILi128EEENSB_IJSI_EEENSB_IJNSC_ILi32EEEEEEEEENS_10bfloat16_tESN_NSA_8TiledMMAINSA_8MMA_AtomIJNSA_4SM904GMMA28MMA_64x128x16_F32BF16BF16_SSILNSR_5MajorE1ELST_1ELNSR_7ScaleInE1ELSU_1EEEEEENSA_6LayoutINSB_IJSE_SE_SE_EEENSB_IJNSC_ILi0EEESZ_SZ_EEEEENSB_IJNSA_10UnderscoreES12_S12_EEEEENS7_6detail26Sm90ImplicitGemmTileTraitsINSA_13SM90_TMA_LOADENSA_14ComposedLayoutINSA_7SwizzleILi3ELi4ELi3EEENSA_18smem_ptr_flag_bitsILi16EEENSX_INSB_IJNSB_IJNSC_ILi64EEESD_EEENSB_IJNSC_ILi8EEENSC_ILi4EEEEEENSB_IJSE_NSC_ILi14EEEEEEEEENSB_IJNSB_IJSE_NSC_ILi2048EEEEEENSB_IJS1D_NSC_ILi512EEEEEENSB_IJSZ_NSC_ILi4096EEEEEEEEEEEEEvEENS16_INSA_30SM90_TMA_LOAD_IM2COL_MULTICASTES1T_vEEEENS_8epilogue10collective6detail29Sm90TmaWarpSpecializedAdapterINS1Z_15DefaultEpilogueISN_NSB_IJlNSB_IJSE_lllEEESZ_EEES24_NS1Y_6thread17LinearCombinationISN_Li1EffLNS25_9ScaleType4KindE0ELNS_15FloatRoundStyleE2ESN_EENS_4gemm15EpilogueDefaultEEEEEvvEEEEvNT_6ParamsE,"aw",@nobits
	.sectionflags	@""
	.align	16
	.zero		1024


//--------------------- .nv.shared.reserved.0     --------------------------
	.section	.nv.shared.reserved.0,"aw",@nobits
	.weak		__nv_reservedSMEM_offset_0_alias
	.size		__nv_reservedSMEM_offset_0_alias, 0, 0
	.other		__nv_reservedSMEM_offset_0_alias,@"STO_CUDA_RESERVED_SHARED STV_DEFAULT"
__nv_reservedSMEM_offset_0_alias:
	.zero		0


//--------------------- .nv.global                --------------------------
	.section	.nv.global,"aw",@nobits
.nv.global:
	.type		_ZN39_INTERNAL_c83e0abc_4_k_cu_5225a14c_29354cute1_E,@object
	.size		_ZN39_INTERNAL_c83e0abc_4_k_cu_5225a14c_29354cute1_E,(_ZN39_INTERNAL_c83e0abc_4_k_cu_5225a14c_29354cuda3std3__45__cpo6cbeginE - _ZN39_INTERNAL_c83e0abc_4_k_cu_5225a14c_29354cute1_E)
_ZN39_INTERNAL_c83e0abc_4_k_cu_5225a14c_29354cute1_E:
	.zero		1
	.type		_ZN39_INTERNAL_c83e0abc_4_k_cu_5225a14c_29354cuda3std3__45__cpo6cbeginE,@object
	.size		_ZN39_INTERNAL_c83e0abc_4_k_cu_5225a14c_29354cuda3std3__45__cpo6cbeginE,(_ZN39_INTERNAL_c83e0abc_4_k_cu_5225a14c_29354cuda3std3__48in_placeE - _ZN39_INTERNAL_c83e0abc_4_k_cu_5225a14c_29354cuda3std3__45__cpo6cbeginE)
_ZN39_INTERNAL_c83e0abc_4_k_cu_5225a14c_29354cuda3std3__45__cpo6cbeginE:
	.zero		1
	.type		_ZN39_INTERNAL_c83e0abc_4_k_cu_5225a14c_29354cuda3std3__48in_placeE,@object
	.size		_ZN39_INTERNAL_c83e0abc_4_k_cu_5225a14c_29354cuda3std3__48in_placeE,(_ZN39_INTERNAL_c83e0abc_4_k_cu_5225a14c_29354cuda3std6ranges3__45__cpo9iter_moveE - _ZN39_INTERNAL_c83e0abc_4_k_cu_5225a14c_29354cuda3std3__48in_placeE)
_ZN39_INTERNAL_c83e0abc_4_k_cu_5225a14c_29354cuda3std3__48in_placeE:
	.zero		1
	.type		_ZN39_INTERNAL_c83e0abc_4_k_cu_5225a14c_29354cuda3std6ranges3__45__cpo9iter_moveE,@object
	.size		_ZN39_INTERNAL_c83e0abc_4_k_cu_5225a14c_29354cuda3std6ranges3__45__cpo9iter_moveE,(_ZN39_INTERNAL_c83e0abc_4_k_cu_5225a14c_29354cuda3std3__45__cpo5beginE - _ZN39_INTERNAL_c83e0abc_4_k_cu_5225a14c_29354cuda3std6ranges3__45__cpo9iter_moveE)
_ZN39_INTERNAL_c83e0abc_4_k_cu_5225a14c_29354cuda3std6ranges3__45__cpo9iter_moveE:
	.zero		1
	.type		_ZN39_INTERNAL_c83e0abc_4_k_cu_5225a14c_29354cuda3std3__45__cpo5beginE,@object
	.size		_ZN39_INTERNAL_c83e0abc_4_k_cu_5225a14c_29354cuda3std3__45__cpo5beginE,(_ZN39_INTERNAL_c83e0abc_4_k_cu_5225a14c_29354cuda3std3__441_GLOBAL__N__c83e0abc_4_k_cu_5225a14c_29356ignoreE - _ZN39_INTERNAL_c83e0abc_4_k_cu_5225a14c_29354cuda3std3__45__cpo5beginE)
_ZN39_INTERNAL_c83e0abc_4_k_cu_5225a14c_29354cuda3std3__45__cpo5beginE:
	.zero		1
	.type		_ZN39_INTERNAL_c83e0abc_4_k_cu_5225a14c_29354cuda3std3__441_GLOBAL__N__c83e0abc_4_k_cu_5225a14c_29356ignoreE,@object
	.size		_ZN39_INTERNAL_c83e0abc_4_k_cu_5225a14c_29354cuda3std3__441_GLOBAL__N__c83e0abc_4_k_cu_5225a14c_29356ignoreE,(_ZN39_INTERNAL_c83e0abc_4_k_cu_5225a14c_29354cute7productE - _ZN39_INTERNAL_c83e0abc_4_k_cu_5225a14c_29354cuda3std3__441_GLOBAL__N__c83e0abc_4_k_cu_5225a14c_29356ignoreE)
_ZN39_INTERNAL_c83e0abc_4_k_cu_5225a14c_29354cuda3std3__441_GLOBAL__N__c83e0abc_4_k_cu_5225a14c_29356ignoreE:
	.zero		1
	.type		_ZN39_INTERNAL_c83e0abc_4_k_cu_5225a14c_29354cute7productE,@object
	.size		_ZN39_INTERNAL_c83e0abc_4_k_cu_5225a14c_29354cute7productE,(_ZN39_INTERNAL_c83e0abc_4_k_cu_5225a14c_29354cuda3std3__45__cpo3endE - _ZN39_INTERNAL_c83e0abc_4_k_cu_5225a14c_29354cute7productE)
_ZN39_INTERNAL_c83e0abc_4_k_cu_5225a14c_29354cute7productE:
	.zero		1
	.type		_ZN39_INTERNAL_c83e0abc_4_k_cu_5225a14c_29354cuda3std3__45__cpo3endE,@object
	.size		_ZN39_INTERNAL_c83e0abc_4_k_cu_5225a14c_29354cuda3std3__45__cpo3endE,(_ZN39_INTERNAL_c83e0abc_4_k_cu_5225a14c_29354cuda3std3__419piecewise_constructE - _ZN39_INTERNAL_c83e0abc_4_k_cu_5225a14c_29354cuda3std3__45__cpo3endE)
_ZN39_INTERNAL_c83e0abc_4_k_cu_5225a14c_29354cuda3std3__45__cpo3endE:
	.zero		1
	.type		_ZN39_INTERNAL_c83e0abc_4_k_cu_5225a14c_29354cuda3std3__419piecewise_constructE,@object
	.size		_ZN39_INTERNAL_c83e0abc_4_k_cu_5225a14c_29354cuda3std3__419piecewise_constructE,(_ZN39_INTERNAL_c83e0abc_4_k_cu_5225a14c_29354cuda3std3__45__cpo4cendE - _ZN39_INTERNAL_c83e0abc_4_k_cu_5225a14c_29354cuda3std3__419piecewise_constructE)
_ZN39_INTERNAL_c83e0abc_4_k_cu_5225a14c_29354cuda3std3__419piecewise_constructE:
	.zero		1
	.type		_ZN39_INTERNAL_c83e0abc_4_k_cu_5225a14c_29354cuda3std3__45__cpo4cendE,@object
	.size		_ZN39_INTERNAL_c83e0abc_4_k_cu_5225a14c_29354cuda3std3__45__cpo4cendE,(_ZN39_INTERNAL_c83e0abc_4_k_cu_5225a14c_29354cuda3std6ranges3__45__cpo4swapE - _ZN39_INTERNAL_c83e0abc_4_k_cu_5225a14c_29354cuda3std3__45__cpo4cendE)
_ZN39_INTERNAL_c83e0abc_4_k_cu_5225a14c_29354cuda3std3__45__cpo4cendE:
	.zero		1
	.type		_ZN39_INTERNAL_c83e0abc_4_k_cu_5225a14c_29354cuda3std6ranges3__45__cpo4swapE,@object
	.size		_ZN39_INTERNAL_c83e0abc_4_k_cu_5225a14c_29354cuda3std6ranges3__45__cpo4swapE,(.L_7 - _ZN39_INTERNAL_c83e0abc_4_k_cu_5225a14c_29354cuda3std6ranges3__45__cpo4swapE)
_ZN39_INTERNAL_c83e0abc_4_k_cu_5225a14c_29354cuda3std6ranges3__45__cpo4swapE:
	.zero		1
.L_7:


//--------------------- .nv.constant0._ZN7cutlass13device_kernelINS_4conv6kernel13ConvUniversalINS1_16ConvProblemShapeILNS1_8OperatorE2ELi3EEENS1_10collective14CollectiveConvINS1_46MainloopSm90TmaGmmaWarpSpecializedImplicitGemmILS5_2ELi14ELi3EN4cute5tupleIJNSA_1CILi2EEENSC_ILi1EEESE_EEENS1_36KernelImplicitTmaWarpSpecializedSm90ELi1EEENSB_IJNSC_ILi128EEENSB_IJSI_EEENSB_IJNSC_ILi32EEEEEEEEENS_10bfloat16_tESN_NSA_8TiledMMAINSA_8MMA_AtomIJNSA_4SM904GMMA28MMA_64x128x16_F32BF16BF16_SSILNSR_5MajorE1ELST_1ELNSR_7ScaleInE1ELSU_1EEEEEENSA_6LayoutINSB_IJSE_SE_SE_EEENSB_IJNSC_ILi0EEESZ_SZ_EEEEENSB_IJNSA_10UnderscoreES12_S12_EEEEENS7_6detail26Sm90ImplicitGemmTileTraitsINSA_13SM90_TMA_LOADENSA_14ComposedLayoutINSA_7SwizzleILi3ELi4ELi3EEENSA_18smem_ptr_flag_bitsILi16EEENSX_INSB_IJNSB_IJNSC_ILi64EEESD_EEENSB_IJNSC_ILi8EEENSC_ILi4EEEEEENSB_IJSE_NSC_ILi14EEEEEEEEENSB_IJNSB_IJSE_NSC_ILi2048EEEEEENSB_IJS1D_NSC_ILi512EEEEEENSB_IJSZ_NSC_ILi4096EEEEEEEEEEEEEvEENS16_INSA_30SM90_TMA_LOAD_IM2COL_MULTICASTES1T_vEEEENS_8epilogue10collective6detail29Sm90TmaWarpSpecializedAdapterINS1Z_15DefaultEpilogueISN_NSB_IJlNSB_IJSE_lllEEESZ_EEES24_NS1Y_6thread17LinearCombinationISN_Li1EffLNS25_9ScaleType4KindE0ELNS_15FloatRoundStyleE2ESN_EENS_4gemm15EpilogueDefaultEEEEEvvEEEEvNT_6ParamsE --------------------------
	.section	.nv.constant0._ZN7cutlass13device_kernelINS_4conv6kernel13ConvUniversalINS1_16ConvProblemShapeILNS1_8OperatorE2ELi3EEENS1_10collective14CollectiveConvINS1_46MainloopSm90TmaGmmaWarpSpecializedImplicitGemmILS5_2ELi14ELi3EN4cute5tupleIJNSA_1CILi2EEENSC_ILi1EEESE_EEENS1_36KernelImplicitTmaWarpSpecializedSm90ELi1EEENSB_IJNSC_ILi128EEENSB_IJSI_EEENSB_IJNSC_ILi32EEEEEEEEENS_10bfloat16_tESN_NSA_8TiledMMAINSA_8MMA_AtomIJNSA_4SM904GMMA28MMA_64x128x16_F32BF16BF16_SSILNSR_5MajorE1ELST_1ELNSR_7ScaleInE1ELSU_1EEEEEENSA_6LayoutINSB_IJSE_SE_SE_EEENSB_IJNSC_ILi0EEESZ_SZ_EEEEENSB_IJNSA_10UnderscoreES12_S12_EEEEENS7_6detail26Sm90ImplicitGemmTileTraitsINSA_13SM90_TMA_LOADENSA_14ComposedLayoutINSA_7SwizzleILi3ELi4ELi3EEENSA_18smem_ptr_flag_bitsILi16EEENSX_INSB_IJNSB_IJNSC_ILi64EEESD_EEENSB_IJNSC_ILi8EEENSC_ILi4EEEEEENSB_IJSE_NSC_ILi14EEEEEEEEENSB_IJNSB_IJSE_NSC_ILi2048EEEEEENSB_IJS1D_NSC_ILi512EEEEEENSB_IJSZ_NSC_ILi4096EEEEEEEEEEEEEvEENS16_INSA_30SM90_TMA_LOAD_IM2COL_MULTICASTES1T_vEEEENS_8epilogue10collective6detail29Sm90TmaWarpSpecializedAdapterINS1Z_15DefaultEpilogueISN_NSB_IJlNSB_IJSE_lllEEESZ_EEES24_NS1Y_6thread17LinearCombinationISN_Li1EffLNS25_9ScaleType4KindE0ELNS_15FloatRoundStyleE2ESN_EENS_4gemm15EpilogueDefaultEEEEEvvEEEEvNT_6ParamsE,"a",@progbits
	.sectionflags	@""
	.align	4
.nv.constant0._ZN7cutlass13device_kernelINS_4conv6kernel13ConvUniversalINS1_16ConvProblemShapeILNS1_8OperatorE2ELi3EEENS1_10collective14CollectiveConvINS1_46MainloopSm90TmaGmmaWarpSpecializedImplicitGemmILS5_2ELi14ELi3EN4cute5tupleIJNSA_1CILi2EEENSC_ILi1EEESE_EEENS1_36KernelImplicitTmaWarpSpecializedSm90ELi1EEENSB_IJNSC_ILi128EEENSB_IJSI_EEENSB_IJNSC_ILi32EEEEEEEEENS_10bfloat16_tESN_NSA_8TiledMMAINSA_8MMA_AtomIJNSA_4SM904GMMA28MMA_64x128x16_F32BF16BF16_SSILNSR_5MajorE1ELST_1ELNSR_7ScaleInE1ELSU_1EEEEEENSA_6LayoutINSB_IJSE_SE_SE_EEENSB_IJNSC_ILi0EEESZ_SZ_EEEEENSB_IJNSA_10UnderscoreES12_S12_EEEEENS7_6detail26Sm90ImplicitGemmTileTraitsINSA_13SM90_TMA_LOADENSA_14ComposedLayoutINSA_7SwizzleILi3ELi4ELi3EEENSA_18smem_ptr_flag_bitsILi16EEENSX_INSB_IJNSB_IJNSC_ILi64EEESD_EEENSB_IJNSC_ILi8EEENSC_ILi4EEEEEENSB_IJSE_NSC_ILi14EEEEEEEEENSB_IJNSB_IJSE_NSC_ILi2048EEEEEENSB_IJS1D_NSC_ILi512EEEEEENSB_IJSZ_NSC_ILi4096EEEEEEEEEEEEEvEENS16_INSA_30SM90_TMA_LOAD_IM2COL_MULTICASTES1T_vEEEENS_8epilogue10collective6detail29Sm90TmaWarpSpecializedAdapterINS1Z_15DefaultEpilogueISN_NSB_IJlNSB_IJSE_lllEEESZ_EEES24_NS1Y_6thread17LinearCombinationISN_Li1EffLNS25_9ScaleType4KindE0ELNS_15FloatRoundStyleE2ESN_EENS_4gemm15EpilogueDefaultEEEEEvvEEEEvNT_6ParamsE:
	.zero		1664


//--------------------- SYMBOLS --------------------------

	.type		.nv.reservedSmem.offset0,@object
	.size		.nv.reservedSmem.offset0,0x4
